def gluon_tcgen05(
    a_ptr,
    b_ptr,
    c_ptr,
    M,
    N,
    K,
    stride_am,
    stride_bk,
    stride_cm,
    BLOCK_M: gl.constexpr,
    BLOCK_N: gl.constexpr,
    BLOCK_K: gl.constexpr,
    DTYPE: gl.constexpr,
    A_LAYOUT: gl.constexpr,
    B_LAYOUT: gl.constexpr,
    C_LAYOUT: gl.constexpr,
    B_SHAPE: gl.constexpr,
    TMEM_LAYOUT: gl.constexpr,
    TMEM_REG: gl.constexpr,
    TRANS_B: gl.constexpr,
    NUM_BUFFERS: gl.constexpr,
):
    a_desc = tma.make_tensor_descriptor(
        a_ptr, [M, K], [stride_am, 1], [BLOCK_M, BLOCK_K], A_LAYOUT
    )
    b_desc = tma.make_tensor_descriptor(
        b_ptr,
        [N, K] if TRANS_B else [K, N],
        [stride_bk, 1],
        B_SHAPE,
        B_LAYOUT,
    )
    c_desc = tma.make_tensor_descriptor(
        c_ptr, [M, N], [stride_cm, 1], [BLOCK_M, BLOCK_N], C_LAYOUT
    )

    a_bufs = gl.allocate_shared_memory(
        DTYPE, [NUM_BUFFERS, BLOCK_M, BLOCK_K], A_LAYOUT
    )
    b_bufs = gl.allocate_shared_memory(DTYPE, [NUM_BUFFERS] + B_SHAPE, B_LAYOUT)

    pid_m = gl.program_id(0)
    pid_n = gl.program_id(1)
    off_m = pid_m * BLOCK_M
    off_n = pid_n * BLOCK_N

    tma_bars = gl.allocate_shared_memory(
        gl.int64, [NUM_BUFFERS, 1], mbarrier.MBarrierLayout()
    )
    mma_bars = gl.allocate_shared_memory(
        gl.int64, [NUM_BUFFERS, 1], mbarrier.MBarrierLayout()
    )
    for i in gl.static_range(NUM_BUFFERS):
        mbarrier.init(tma_bars.index(i), count=1)
        mbarrier.init(mma_bars.index(i), count=1)

    acc_tmem = allocate_tensor_memory(gl.float32, [BLOCK_M, BLOCK_N], TMEM_LAYOUT)
    idx = 0
    phase = 0
    use_acc = False
    for k in range(0, K, BLOCK_K):
        a = a_bufs.index(idx)
        b = b_bufs.index(idx)
        tma_bar = tma_bars.index(idx)
        mma_bar = mma_bars.index(idx)
        mbarrier.expect(
            tma_bar, a_desc.block_type.nbytes + b_desc.block_type.nbytes
        )
        tma.async_copy_global_to_shared(a_desc, [off_m, k], tma_bar, a)
        tma.async_copy_global_to_shared(
            b_desc, [off_n, k] if TRANS_B else [k, off_n], tma_bar, b
        )
        mbarrier.wait(tma_bar, phase=phase)

        if TRANS_B:
            b = b.permute((1, 0))
        tcgen05_mma(a, b, acc_tmem, use_acc=use_acc)
        tcgen05_commit(mma_bar)
        mbarrier.wait(mma_bar, phase=phase)
        use_acc = True

        idx += 1
        if idx == NUM_BUFFERS:
            idx = 0
            phase ^= 1

    for i in gl.static_range(NUM_BUFFERS):
        mbarrier.invalidate(tma_bars.index(i))
        mbarrier.invalidate(mma_bars.index(i))

    acc = acc_tmem.load(TMEM_REG)
    c_smem = gl.allocate_shared_memory(DTYPE, [BLOCK_M, BLOCK_N], C_LAYOUT)
    c_smem.store(acc.to(DTYPE))
    fence_async_shared()
    tma.async_copy_shared_to_global(c_desc, [off_m, off_n], c_smem)
    tma.store_wait(pendings=0)

# config = {"BLOCK_K": 128, "BLOCK_M": 128, "BLOCK_N": 128, "arch": "sm_100", "dtype": "fp8e4m3", "num_buffers": 1, "num_warps": 8, "trans_b": 1}
# arch = sm_100


// ===== COMPILED SASS (sm_100a) =====

	.target	sm_100a

	.elftype	@"ET_EXEC"


//--------------------- .note.nv.tkinfo           --------------------------
	.section	.note.nv.tkinfo,"",@"SHT_NOTE"
	.sectionflags	@"SHF_NOTE_NV_TKINFO"
	.tkinfo
        /*0018*/ 	.word	0x00000081
        /*0030*/ 	.string	""
        /*0030*/ 	.string	"ptxas-blackwell"
        /*0030*/ 	.string	"Cuda compilation tools, release 12.9, V12.9.86"
        /*0030*/ 	.string	"Build cuda_12.9.r12.9/compiler.36037853_0"
        /*0030*/ 	.string	"-v  -suppress-debug-info  -lineinfo  -arch sm_100a "



//--------------------- .note.nv.cuver            --------------------------
	.section	.note.nv.cuver,"",@"SHT_NOTE"
	.sectionflags	@"SHF_NOTE_NV_CUVER"
        /*0018*/ 	.short	0x0001
        /*001a*/ 	.short	0x0064
        /*001c*/ 	.short	0x0001
        /*001e*/ 	.short	0x0000
        /*0020*/ 	.short	0x0001
        /*0022*/ 	.short	0x0000


//--------------------- .nv.info                  --------------------------
	.section	.nv.info,"",@"SHT_CUDA_INFO"
	.align	4


	//----- nvinfo : EIATTR_REGCOUNT
	.align		4
        /*0000*/ 	.byte	0x04, 0x2f
        /*0002*/ 	.short	(.L_4 - .L_3)
	.align		4
.L_3:
        /*0004*/ 	.word	index@(gluon_tcgen05)
        /*0008*/ 	.word	0x00000047


	//----- nvinfo : EIATTR_FRAME_SIZE
	.align		4
.L_4:
        /*000c*/ 	.byte	0x04, 0x11
        /*000e*/ 	.short	(.L_6 - .L_5)
	.align		4
.L_5:
        /*0010*/ 	.word	index@($__internal_2_$__cuda_sm10x_tcgen05_guardrail_trap_unallocated_columns_being_dealloced)
        /*0014*/ 	.word	0x00000000


	//----- nvinfo : EIATTR_FRAME_SIZE
	.align		4
.L_6:
        /*0018*/ 	.byte	0x04, 0x11
        /*001a*/ 	.short	(.L_8 - .L_7)
	.align		4
.L_7:
        /*001c*/ 	.word	index@($__internal_1_$__cuda_sm10x_tcgen05_guardrail_trap_phase_invalid_during_alloc)
        /*0020*/ 	.word	0x00000000


	//----- nvinfo : EIATTR_FRAME_SIZE
	.align		4
.L_8:
        /*0024*/ 	.byte	0x04, 0x11
        /*0026*/ 	.short	(.L_10 - .L_9)
	.align		4
.L_9:
        /*0028*/ 	.word	index@($__internal_0_$__cuda_sm10x_tcgen05_guardrail_trap_col_being_dealloced_not_returned_by_alloc)
        /*002c*/ 	.word	0x00000000


	//----- nvinfo : EIATTR_FRAME_SIZE
	.align		4
.L_10:
        /*0030*/ 	.byte	0x04, 0x11
        /*0032*/ 	.short	(.L_12 - .L_11)
	.align		4
.L_11:
        /*0034*/ 	.word	index@(gluon_tcgen05)
        /*0038*/ 	.word	0x00000000


	//----- nvinfo : EIATTR_MIN_STACK_SIZE
	.align		4
.L_12:
        /*003c*/ 	.byte	0x04, 0x12
        /*003e*/ 	.short	(.L_14 - .L_13)
	.align		4
.L_13:
        /*0040*/ 	.word	index@(gluon_tcgen05)
        /*0044*/ 	.word	0x00000000
.L_14:


//--------------------- .nv.info.gluon_tcgen05    --------------------------
	.section	.nv.info.gluon_tcgen05,"",@"SHT_CUDA_INFO"
	.sectionflags	@""
	.align	4


	//----- nvinfo : EIATTR_CUDA_API_VERSION
	.align		4
        /*0000*/ 	.byte	0x04, 0x37
        /*0002*/ 	.short	(.L_16 - .L_15)
.L_15:
        /*0004*/ 	.word	0x00000081


	//----- nvinfo : EIATTR_KPARAM_INFO
	.align		4
.L_16:
        /*0008*/ 	.byte	0x04, 0x17
        /*000a*/ 	.short	(.L_18 - .L_17)
.L_17:
        /*000c*/ 	.word	0x00000000
        /*0010*/ 	.short	0x000a
        /*0012*/ 	.short	0x0048
        /*0014*/ 	.byte	0x00, 0xf4, 0x21, 0x00


	//----- nvinfo : EIATTR_KPARAM_INFO
	.align		4
.L_18:
        /*0018*/ 	.byte	0x04, 0x17
        /*001a*/ 	.short	(.L_20 - .L_19)
.L_19:
        /*001c*/ 	.word	0x00000000
        /*0020*/ 	.short	0x0009
        /*0022*/ 	.short	0x0040
        /*0024*/ 	.byte	0x00, 0xf4, 0x21, 0x00


	//----- nvinfo : EIATTR_KPARAM_INFO
	.align		4
.L_20:
        /*0028*/ 	.byte	0x04, 0x17
        /*002a*/ 	.short	(.L_22 - .L_21)
.L_21:
        /*002c*/ 	.word	0x00000000
        /*0030*/ 	.short	0x0008
        /*0032*/ 	.short	0x0038
        /*0034*/ 	.byte	0x00, 0xf0, 0x21, 0x00


	//----- nvinfo : EIATTR_KPARAM_INFO
	.align		4
.L_22:
        /*0038*/ 	.byte	0x04, 0x17
        /*003a*/ 	.short	(.L_24 - .L_23)
.L_23:
        /*003c*/ 	.word	0x00000000
        /*0040*/ 	.short	0x0007
        /*0042*/ 	.short	0x0030
        /*0044*/ 	.byte	0x00, 0xf0, 0x21, 0x00


	//----- nvinfo : EIATTR_KPARAM_INFO
	.align		4
.L_24:
        /*0048*/ 	.byte	0x04, 0x17
        /*004a*/ 	.short	(.L_26 - .L_25)
.L_25:
        /*004c*/ 	.word	0x00000000
        /*0050*/ 	.short	0x0006
        /*0052*/ 	.short	0x0028
        /*0054*/ 	.byte	0x00, 0xf0, 0x21, 0x00


	//----- nvinfo : EIATTR_KPARAM_INFO
	.align		4
.L_26:
        /*0058*/ 	.byte	0x04, 0x17
        /*005a*/ 	.short	(.L_28 - .L_27)
.L_27:
        /*005c*/ 	.word	0x00000000
        /*0060*/ 	.short	0x0005
        /*0062*/ 	.short	0x0020
        /*0064*/ 	.byte	0x00, 0xf0, 0x11, 0x00


	//----- nvinfo : EIATTR_KPARAM_INFO
	.align		4
.L_28:
        /*0068*/ 	.byte	0x04, 0x17
        /*006a*/ 	.short	(.L_30 - .L_29)
.L_29:
        /*006c*/ 	.word	0x00000000
        /*0070*/ 	.short	0x0004
        /*0072*/ 	.short	0x001c
        /*0074*/ 	.byte	0x00, 0xf0, 0x11, 0x00


	//----- nvinfo : EIATTR_KPARAM_INFO
	.align		4
.L_30:
        /*0078*/ 	.byte	0x04, 0x17
        /*007a*/ 	.short	(.L_32 - .L_31)
.L_31:
        /*007c*/ 	.word	0x00000000
        /*0080*/ 	.short	0x0003
        /*0082*/ 	.short	0x0018
        /*0084*/ 	.byte	0x00, 0xf0, 0x11, 0x00


	//----- nvinfo : EIATTR_KPARAM_INFO
	.align		4
.L_32:
        /*0088*/ 	.byte	0x04, 0x17
        /*008a*/ 	.short	(.L_34 - .L_33)
.L_33:
        /*008c*/ 	.word	0x00000000
        /*0090*/ 	.short	0x0002
        /*0092*/ 	.short	0x0010
        /*0094*/ 	.byte	0x00, 0xf4, 0x21, 0x00


	//----- nvinfo : EIATTR_KPARAM_INFO
	.align		4
.L_34:
        /*0098*/ 	.byte	0x04, 0x17
        /*009a*/ 	.short	(.L_36 - .L_35)
.L_35:
        /*009c*/ 	.word	0x00000000
        /*00a0*/ 	.short	0x0001
        /*00a2*/ 	.short	0x0008
        /*00a4*/ 	.byte	0x00, 0xf4, 0x21, 0x00


	//----- nvinfo : EIATTR_KPARAM_INFO
	.align		4
.L_36:
        /*00a8*/ 	.byte	0x04, 0x17
        /*00aa*/ 	.short	(.L_38 - .L_37)
.L_37:
        /*00ac*/ 	.word	0x00000000
        /*00b0*/ 	.short	0x0000
        /*00b2*/ 	.short	0x0000
        /*00b4*/ 	.byte	0x00, 0xf4, 0x21, 0x00


	//----- nvinfo : EIATTR_AT_ENTRY_FRAGMENTS
	.align		4
.L_38:
        /*00b8*/ 	.byte	0x04, 0x4f
        /*00ba*/ 	.short	(.L_40 - .L_39)


	//   ....[0]....
.L_39:
        /*00bc*/ 	.word	0x00000004


	//----- nvinfo : EIATTR_RESERVED_SMEM_USED
	.align		4
.L_40:
        /*00c0*/ 	.byte	0x01, 0x41
	.zero		2


	//----- nvinfo : EIATTR_SPARSE_MMA_MASK
	.align		4
        /*00c4*/ 	.byte	0x03, 0x50
        /*00c6*/ 	.short	0x0000


	//----- nvinfo : EIATTR_TCGEN05_1CTA_USED
	.align		4
        /*00c8*/ 	.byte	0x01, 0x51
	.zero		2


	//----- nvinfo : EIATTR_MAXREG_COUNT
	.align		4
        /*00cc*/ 	.byte	0x03, 0x1b
        /*00ce*/ 	.short	0x00ff


	//----- nvinfo : EIATTR_NUM_BARRIERS
	.align		4
        /*00d0*/ 	.byte	0x02, 0x4c
        /*00d2*/ 	.byte	0x01
	.zero		1


	//----- nvinfo : EIATTR_INT_WARP_WIDE_INSTR_OFFSETS
	.align		4
        /*00d4*/ 	.byte	0x04, 0x31
        /*00d6*/ 	.short	(.L_42 - .L_41)


	//   ....[0]....
.L_41:
        /*00d8*/ 	.word	0x00001680


	//   ....[1]....
        /*00dc*/ 	.word	0x000016a0


	//   ....[2]....
        /*00e0*/ 	.word	0x00001720


	//   ....[3]....
        /*00e4*/ 	.word	0x00001840


	//   ....[4]....
        /*00e8*/ 	.word	0x00001850


	//   ....[5]....
        /*00ec*/ 	.word	0x00001860


	//   ....[6]....
        /*00f0*/ 	.word	0x00001870


	//   ....[7]....
        /*00f4*/ 	.word	0x00001b20


	//   ....[8]....
        /*00f8*/ 	.word	0x00001b30


	//   ....[9]....
        /*00fc*/ 	.word	0x00001c50


	//   ....[10]....
        /*0100*/ 	.word	0x00001c60


	//   ....[11]....
        /*0104*/ 	.word	0x00001cb0


	//   ....[12]....
        /*0108*/ 	.word	0x00001cf0


	//   ....[13]....
        /*010c*/ 	.word	0x00001e80


	//   ....[14]....
        /*0110*/ 	.word	0x00001e90


	//   ....[15]....
        /*0114*/ 	.word	0x000020c0


	//   ....[16]....
        /*0118*/ 	.word	0x000020d0


	//   ....[17]....
        /*011c*/ 	.word	0x00002540


	//   ....[18]....
        /*0120*/ 	.word	0x00002590


	//----- nvinfo : EIATTR_COOP_GROUP_MASK_REGIDS
	.align		4
.L_42:
        /*0124*/ 	.byte	0x04, 0x29
        /*0126*/ 	.short	(.L_44 - .L_43)


	//   ....[0]....
.L_43:
        /*0128*/ 	.word	0xffffffff


	//   ....[1]....
        /*012c*/ 	.word	0xffffffff


	//   ....[2]....
        /*0130*/ 	.word	0xffffffff


	//   ....[3]....
        /*0134*/ 	.word	0xffffffff


	//   ....[4]....
        /*0138*/ 	.word	0xffffffff


	//   ....[5]....
        /*013c*/ 	.word	0xffffffff


	//   ....[6]....
        /*0140*/ 	.word	0xffffffff


	//   ....[7]....
        /*0144*/ 	.word	0xffffffff


	//   ....[8]....
        /*0148*/ 	.word	0xffffffff


	//   ....[9]....
        /*014c*/ 	.word	0xffffffff


	//----- nvinfo : EIATTR_COOP_GROUP_INSTR_OFFSETS
	.align		4
.L_44:
        /*0150*/ 	.byte	0x04, 0x28
        /*0152*/ 	.short	(.L_46 - .L_45)


	//   ....[0]....
.L_45:
        /*0154*/ 	.word	0x00000050


	//   ....[1]....
        /*0158*/ 	.word	0x00000310


	//   ....[2]....
        /*015c*/ 	.word	0x000004f0


	//   ....[3]....
        /*0160*/ 	.word	0x00000980


	//   ....[4]....
        /*0164*/ 	.word	0x00000ac0


	//   ....[5]....
        /*0168*/ 	.word	0x00000fa0


	//   ....[6]....
        /*016c*/ 	.word	0x000010e0


	//   ....[7]....
        /*0170*/ 	.word	0x00001530


	//   ....[8]....
        /*0174*/ 	.word	0x000023d0


	//   ....[9]....
        /*0178*/ 	.word	0x00002640


	//----- nvinfo : EIATTR_VRC_CTA_INIT_COUNT
	.align		4
.L_46:
        /*017c*/ 	.byte	0x02, 0x4a
        /*017e*/ 	.byte	0x80
	.zero		1


	//----- nvinfo : EIATTR_MBARRIER_INSTR_OFFSETS
	.align		4
        /*0180*/ 	.byte	0x04, 0x39
        /*0182*/ 	.short	(.L_48 - .L_47)


	//   ....[0]....
.L_47:
        /*0184*/ 	.word	0x00001740
        /*0188*/ 	.word	0x000000ff
        /*018c*/ 	.word	0x00008000
        /*0190*/ 	.short	0x0100
        /*0192*/ 	.byte	0x08
	.zero		1


	//   ....[1]....
        /*0194*/ 	.word	0x00001750
        /*0198*/ 	.word	0x000000ff
        /*019c*/ 	.word	0x00008010
        /*01a0*/ 	.short	0x0100
        /*01a2*/ 	.byte	0x08
	.zero		1


	//   ....[2]....
        /*01a4*/ 	.word	0x000019e0
        /*01a8*/ 	.word	0x000000ff
        /*01ac*/ 	.word	0x00008000
        /*01b0*/ 	.short	0x010a
        /*01b2*/ 	.byte	0x08
	.zero		1


	//   ....[3]....
        /*01b4*/ 	.word	0x00001b80
        /*01b8*/ 	.word	0x000000ff
        /*01bc*/ 	.word	0x00008010
        /*01c0*/ 	.short	0x010a
        /*01c2*/ 	.byte	0x08
	.zero		1


	//   ....[4]....
        /*01c4*/ 	.word	0x00001d60
        /*01c8*/ 	.word	0x000000ff
        /*01cc*/ 	.word	0x00008000
        /*01d0*/ 	.short	0x010a
        /*01d2*/ 	.byte	0x08
	.zero		1


	//   ....[5]....
        /*01d4*/ 	.word	0x00001ed0
        /*01d8*/ 	.word	0x000000ff
        /*01dc*/ 	.word	0x00008010
        /*01e0*/ 	.short	0x010a
        /*01e2*/ 	.byte	0x08
	.zero		1


	//   ....[6]....
        /*01e4*/ 	.word	0x00001f60
        /*01e8*/ 	.word	0x000000ff
        /*01ec*/ 	.word	0x00008000
        /*01f0*/ 	.short	0x0108
        /*01f2*/ 	.byte	0x08
	.zero		1


	//   ....[7]....
        /*01f4*/ 	.word	0x00001f70
        /*01f8*/ 	.word	0x000000ff
        /*01fc*/ 	.word	0x00008010
        /*0200*/ 	.short	0x0108
        /*0202*/ 	.byte	0x08
	.zero		1


	//   ....[8]....
        /*0204*/ 	.word	0x00002660
        /*0208*/ 	.word	0x000000ff
        /*020c*/ 	.word	0x00008000
        /*0210*/ 	.short	0x010a
        /*0212*/ 	.byte	0x08
	.zero		1


	//   ....[9]....
        /*0214*/ 	.word	0x00002690
        /*0218*/ 	.word	0x000000ff
        /*021c*/ 	.word	0x00008010
        /*0220*/ 	.short	0x010a
        /*0222*/ 	.byte	0x08
	.zero		1


	//   ....[10]....
        /*0224*/ 	.word	0x000026c0
        /*0228*/ 	.word	0x000000ff
        /*022c*/ 	.word	0x00008000
        /*0230*/ 	.short	0x010a
        /*0232*/ 	.byte	0x08
	.zero		1


	//   ....[11]....
        /*0234*/ 	.word	0x000026f0
        /*0238*/ 	.word	0x000000ff
        /*023c*/ 	.word	0x00008010
        /*0240*/ 	.short	0x010a
        /*0242*/ 	.byte	0x08
	.zero		1


	//----- nvinfo : EIATTR_NUM_MBARRIERS
	.align		4
.L_48:
        /*0244*/ 	.byte	0x03, 0x38
        /*0246*/ 	.short	0x0002


	//----- nvinfo : EIATTR_EXIT_INSTR_OFFSETS
	.align		4
        /*0248*/ 	.byte	0x04, 0x1c
        /*024a*/ 	.short	(.L_50 - .L_49)


	//   ....[0]....
.L_49:
        /*024c*/ 	.word	0x00002650


	//----- nvinfo : EIATTR_REQNTID
	.align		4
.L_50:
        /*0250*/ 	.byte	0x04, 0x10
        /*0252*/ 	.short	(.L_52 - .L_51)
.L_51:
        /*0254*/ 	.word	0x00000100
        /*0258*/ 	.word	0x00000001
        /*025c*/ 	.word	0x00000001


	//----- nvinfo : EIATTR_CRS_STACK_SIZE
	.align		4
.L_52:
        /*0260*/ 	.byte	0x04, 0x1e
        /*0262*/ 	.short	(.L_54 - .L_53)
.L_53:
        /*0264*/ 	.word	0x00000000


	//----- nvinfo : EIATTR_CBANK_PARAM_SIZE
	.align		4
.L_54:
        /*0268*/ 	.byte	0x03, 0x19
        /*026a*/ 	.short	0x0050


	//----- nvinfo : EIATTR_PARAM_CBANK
	.align		4
        /*026c*/ 	.byte	0x04, 0x0a
        /*026e*/ 	.short	(.L_56 - .L_55)
	.align		4
.L_55:
        /*0270*/ 	.word	index@(.nv.constant0.gluon_tcgen05)
        /*0274*/ 	.short	0x0380
        /*0276*/ 	.short	0x0050


	//----- nvinfo : EIATTR_SW_WAR
	.align		4
.L_56:
        /*0278*/ 	.byte	0x04, 0x36
        /*027a*/ 	.short	(.L_58 - .L_57)
.L_57:
        /*027c*/ 	.word	0x00000008
.L_58:


//--------------------- .nv.compat                --------------------------
	.section	.nv.compat,"",@"SHT_CUDA_COMPAT_INFO"
	.align	4
        /*0000*/ 	.byte	0x02, 0x02, 0x02, 0x00, 0x02, 0x05, 0x05, 0x00, 0x02, 0x03, 0x03, 0x00, 0x02, 0x06, 0x01, 0x00


//--------------------- .nv.callgraph             --------------------------
	.section	.nv.callgraph,"",@"SHT_CUDA_CALLGRAPH"
	.align	4
	.sectionentsize	8
	.align		4
        /*0000*/ 	.word	0x00000000
	.align		4
        /*0004*/ 	.word	0xffffffff
	.align		4
        /*0008*/ 	.word	0x00000000
	.align		4
        /*000c*/ 	.word	0xfffffffe
	.align		4
        /*0010*/ 	.word	0x00000000
	.align		4
        /*0014*/ 	.word	0xfffffffd
	.align		4
        /*0018*/ 	.word	0x00000000
	.align		4
        /*001c*/ 	.word	0xfffffffc


//--------------------- .text.gluon_tcgen05       --------------------------
	.section	.text.gluon_tcgen05,"ax",@progbits
	.align	128
        .global         gluon_tcgen05
        .type           gluon_tcgen05,@function
        .size           gluon_tcgen05,(.L_x_74 - gluon_tcgen05)
        .other          gluon_tcgen05,@"STO_CUDA_ENTRY STV_DEFAULT"
gluon_tcgen05:
.text.gluon_tcgen05:
[----:B------:R-:W1:Y:S01]  /*0000*/  LDC R1, c[0x0][0x37c] ;  /* 0x0000df00ff017b82 */ /* 0x000e620000000800 */
[----:B------:R-:W2:Y:S02]  /*0010*/  S2R R0, SR_TID.X ;  /* 0x0000000000007919 */ /* 0x000ea40000002100 */
[----:B--2---:R-:W-:-:S13]  /*0020*/  ISETP.GE.U32.AND P2, PT, R0, 0x20, PT ;  /* 0x000000200000780c */ /* 0x004fda0003f46070 */
[----:B------:R-:W-:Y:S05]  /*0030*/  @P2 BRA `(.L_x_0) ;  /* 0x0000000000b82947 */ /* 0x000fea0003800000 */
[----:B------:R-:W2:Y:S01]  /*0040*/  S2UR UR6, SR_CgaCtaId ;  /* 0x00000000000679c3 */ /* 0x000ea20000008800 */
[----:B------:R-:W-:Y:S01]  /*0050*/  NOP ;  /* 0x0000000000007918 */ /* 0x000fe20000000000 */
[----:B------:R-:W-:Y:S02]  /*0060*/  UMOV UR4, 0x40 ;  /* 0x0000004000047882 */ /* 0x000fe40000000000 */
[----:B--2---:R-:W-:-:S09]  /*0070*/  ULEA UR4, UR6, UR4, 0x18 ;  /* 0x0000000406047291 */ /* 0x004fd2000f8ec0ff */
[----:B------:R-:W2:Y:S01]  /*0080*/  LDS.U8 R2, [UR4] ;  /* 0x00000004ff027984 */ /* 0x000ea20008000000 */
[----:B------:R-:W-:Y:S02]  /*0090*/  UMOV UR4, 0x400 ;  /* 0x0000040000047882 */ /* 0x000fe40000000000 */
[----:B------:R-:W-:Y:S01]  /*00a0*/  ULEA UR4, UR6, UR4, 0x18 ;  /* 0x0000000406047291 */ /* 0x000fe2000f8ec0ff */
[----:B--2---:R-:W-:-:S13]  /*00b0*/  ISETP.NE.AND P0, PT, R2, RZ, PT ;  /* 0x000000ff0200720c */ /* 0x004fda0003f05270 */
[----:B------:R-:W-:Y:S05]  /*00c0*/  @P0 BRA `(.L_x_1) ;  /* 0x00000000007c0947 */ /* 0x000fea0003800000 */
[----:B------:R-:W-:-:S13]  /*00d0*/  ELECT P0, URZ, PT ;  /* 0x0000000000ff782f */ /* 0x000fda0003800000 */
[----:B------:R-:W-:Y:S05]  /*00e0*/  @!P0 BRA `(.L_x_2) ;  /* 0x0000000000848947 */ /* 0x000fea0003800000 */
[----:B------:R-:W-:Y:S01]  /*00f0*/  UMOV UR5, 0x4 ;  /* 0x0000000400057882 */ /* 0x000fe20000000000 */
[----:B------:R-:W-:Y:S02]  /*0100*/  IMAD.MOV.U32 R5, RZ, RZ, 0x1 ;  /* 0x00000001ff057424 */ /* 0x000fe400078e00ff */
[----:B------:R-:W-:Y:S02]  /*0110*/  IMAD.MOV.U32 R3, RZ, RZ, 0xf ;  /* 0x0000000fff037424 */ /* 0x000fe400078e00ff */
[----:B------:R-:W-:Y:S04]  /*0120*/  DEPBAR.LE SB2, 0x36 ;  /* 0x0000ad800000791a */ /* 0x000fe80000000000 */
[----:B------:R-:W2:Y:S02]  /*0130*/  UTCATOMSWS.FIND_AND_SET.ALIGN UP0, UR5, UR5 ;  /* 0x00000005000575e3 */ /* 0x000ea40008000800 */
[----:B--2---:R-:W-:-:S04]  /*0140*/  PLOP3.LUT P0, PT, PT, PT, UP0, 0x80, 0x8 ;  /* 0x000000000008781c */ /* 0x004fc80003f0f008 */
[----:B------:R-:W-:-:S04]  /*0150*/  SEL R2, RZ, 0xffffffff, !P0 ;  /* 0xffffffffff027807 */ /* 0x000fc80004000000 */
[----:B------:R-:W-:Y:S01]  /*0160*/  ISETP.NE.AND P0, PT, R2, RZ, PT ;  /* 0x000000ff0200720c */ /* 0x000fe20003f05270 */
[----:B------:R-:W-:-:S12]  /*0170*/  IMAD.U32 R2, RZ, RZ, UR5 ;  /* 0x00000005ff027e24 */ /* 0x000fd8000f8e00ff */
[----:B------:R-:W-:Y:S05]  /*0180*/  @P0 BRA `(.L_x_3) ;  /* 0x0000000000240947 */ /* 0x000fea0003800000 */
.L_x_4:
[----:B------:R-:W-:Y:S05]  /*0190*/  NANOSLEEP 0x64 ;  /* 0x000000640000795d */ /* 0x000fea0003800000 */
[----:B------:R-:W-:-:S05]  /*01a0*/  UMOV UR5, 0x4 ;  /* 0x0000000400057882 */ /* 0x000fca0000000000 */
[----:B------:R-:W-:Y:S04]  /*01b0*/  DEPBAR.LE SB2, 0x36 ;  /* 0x0000ad800000791a */ /* 0x000fe80000000000 */
[----:B------:R-:W2:Y:S02]  /*01c0*/  UTCATOMSWS.FIND_AND_SET.ALIGN UP0, UR5, UR5 ;  /* 0x00000005000575e3 */ /* 0x000ea40008000800 */
[----:B--2---:R-:W-:-:S04]  /*01d0*/  PLOP3.LUT P0, PT, PT, PT, UP0, 0x80, 0x8 ;  /* 0x000000000008781c */ /* 0x004fc80003f0f008 */
[----:B------:R-:W-:-:S04]  /*01e0*/  SEL R2, RZ, 0xffffffff, !P0 ;  /* 0xffffffffff027807 */ /* 0x000fc80004000000 */
[----:B------:R-:W-:Y:S01]  /*01f0*/  ISETP.NE.AND P0, PT, R2, RZ, PT ;  /* 0x000000ff0200720c */ /* 0x000fe20003f05270 */
[----:B------:R-:W-:-:S12]  /*0200*/  IMAD.U32 R2, RZ, RZ, UR5 ;  /* 0x00000005ff027e24 */ /* 0x000fd8000f8e00ff */
[----:B------:R-:W-:Y:S05]  /*0210*/  @!P0 BRA `(.L_x_4) ;  /* 0xfffffffc00dc8947 */ /* 0x000fea000383ffff */
.L_x_3:
[C---:B------:R-:W-:Y:S01]  /*0220*/  VIADD R4, R2.reuse, 0x10 ;  /* 0x0000001002047836 */ /* 0x040fe20000000000 */
[----:B------:R-:W-:Y:S01]  /*0230*/  UMOV UR5, 0x50 ;  /* 0x0000005000057882 */ /* 0x000fe20000000000 */
[----:B------:R-:W-:Y:S01]  /*0240*/  SHF.L.U32 R3, R3, R2, RZ ;  /* 0x0000000203037219 */ /* 0x000fe200000006ff */
[----:B------:R-:W-:Y:S01]  /*0250*/  ULEA UR5, UR6, UR5, 0x18 ;  /* 0x0000000506057291 */ /* 0x000fe2000f8ec0ff */
[----:B------:R-:W-:Y:S01]  /*0260*/  IMAD.SHL.U32 R2, R2, 0x20, RZ ;  /* 0x0000002002027824 */ /* 0x000fe200078e00ff */
[----:B------:R-:W-:-:S04]  /*0270*/  SHF.L.U32 R4, R5, R4, RZ ;  /* 0x0000000405047219 */ /* 0x000fc800000006ff */
[----:B------:R-:W-:-:S05]  /*0280*/  LOP3.LUT R3, R4, R3, RZ, 0xfc, !PT ;  /* 0x0000000304037212 */ /* 0x000fca00078efcff */
[----:B------:R2:W-:Y:S04]  /*0290*/  ATOMS.OR RZ, [UR5], R3 ;  /* 0x00000003ffff798c */ /* 0x0005e8000b000005 */
[----:B------:R2:W-:Y:S01]  /*02a0*/  STS [UR4], R2 ;  /* 0x00000002ff007988 */ /* 0x0005e20008000804 */
[----:B------:R-:W-:Y:S05]  /*02b0*/  BRA `(.L_x_2) ;  /* 0x0000000000107947 */ /* 0x000fea0003800000 */
.L_x_1:
[----:B------:R-:W-:Y:S01]  /*02c0*/  IMAD.MOV.U32 R3, RZ, RZ, -0x1 ;  /* 0xffffffffff037424 */ /* 0x000fe200078e00ff */
[----:B------:R-:W-:-:S04]  /*02d0*/  MOV R2, 0x300 ;  /* 0x0000030000027802 */ /* 0x000fc80000000f00 */
[----:B------:R2:W-:Y:S03]  /*02e0*/  STS [UR4], R3 ;  /* 0x00000003ff007988 */ /* 0x0005e60008000804 */
[----:B-12---:R-:W-:Y:S05]  /*02f0*/  CALL.REL.NOINC `($__internal_1_$__cuda_sm10x_tcgen05_guardrail_trap_phase_invalid_during_alloc) ;  /* 0x0000002400147944 */ /* 0x006fea0003c00000 */
.L_x_2:
[----:B------:R-:W-:Y:S05]  /*0300*/  WARPSYNC.ALL ;  /* 0x0000000000007948 */ /* 0x000fea0003800000 */
[----:B------:R-:W-:Y:S01]  /*0310*/  NOP ;  /* 0x0000000000007918 */ /* 0x000fe20000000000 */
.L_x_0:
[----:B------:R-:W3:Y:S08]  /*0320*/  S2UR UR4, SR_CgaCtaId ;  /* 0x00000000000479c3 */ /* 0x000ef00000008800 */
[----:B------:R-:W-:Y:S01]  /*0330*/  BAR.SYNC.DEFER_BLOCKING 0x0 ;  /* 0x0000000000007b1d */ /* 0x000fe20000010000 */
[----:B------:R-:W-:-:S05]  /*0340*/  LOP3.LUT R68, R0, 0xff, RZ, 0xc0, !PT ;  /* 0x000000ff00447812 */ /* 0x000fca00078ec0ff */
[----:B------:R-:W-:Y:S02]  /*0350*/  UMOV UR8, 0x400 ;  /* 0x0000040000087882 */ /* 0x000fe40000000000 */
[----:B------:R-:W4:Y:S08]  /*0360*/  LDC R10, c[0x0][0x3a0] ;  /* 0x0000e800ff0a7b82 */ /* 0x000f300000000800 */
[----:B------:R-:W5:Y:S01]  /*0370*/  S2UR UR31, SR_CTAID.Y ;  /* 0x00000000001f79c3 */ /* 0x000f620000002600 */
[----:B---3--:R-:W-:-:S09]  /*0380*/  ULEA UR8, UR4, UR8, 0x18 ;  /* 0x0000000804087291 */ /* 0x008fd2000f8ec0ff */
[----:B--2---:R-:W2:Y:S01]  /*0390*/  LDS R3, [UR8] ;  /* 0x00000008ff037984 */ /* 0x004ea20008000800 */
[----:B------:R-:W-:Y:S06]  /*03a0*/  BAR.SYNC.DEFER_BLOCKING 0x0 ;  /* 0x0000000000007b1d */ /* 0x000fec0000010000 */
[----:B------:R-:W-:Y:S05]  /*03b0*/  @P2 BRA `(.L_x_5) ;  /* 0x0000000000182947 */ /* 0x000fea0003800000 */
[----:B------:R-:W-:Y:S01]  /*03c0*/  ELECT P0, URZ, PT ;  /* 0x0000000000ff782f */ /* 0x000fe20003800000 */
[----:B------:R-:W-:Y:S01]  /*03d0*/  IMAD.MOV.U32 R2, RZ, RZ, 0x1 ;  /* 0x00000001ff027424 */ /* 0x000fe200078e00ff */
[----:B------:R-:W-:Y:S01]  /*03e0*/  UMOV UR5, 0x40 ;  /* 0x0000004000057882 */ /* 0x000fe20000000000 */
[----:B------:R-:W-:Y:S01]  /*03f0*/  UVIRTCOUNT.DEALLOC.SMPOOL 0x80 ;  /* 0x000000800000784c */ /* 0x000fe20000000000 */
[----:B------:R-:W-:-:S09]  /*0400*/  ULEA UR5, UR4, UR5, 0x18 ;  /* 0x0000000504057291 */ /* 0x000fd2000f8ec0ff */
[----:B------:R3:W-:Y:S03]  /*0410*/  @P0 STS.U8 [UR5], R2 ;  /* 0x00000002ff000988 */ /* 0x0007e60008000005 */
.L_x_5:
[----:B------:R-:W3:Y:S01]  /*0420*/  S2UR UR4, SR_CTAID.Z ;  /* 0x00000000000479c3 */ /* 0x000ee20000002700 */
[----:B------:R-:W5:Y:S01]  /*0430*/  LDCU UR5, c[0x0][0x370] ;  /* 0x00006e00ff0577ac */ /* 0x000f620008000800 */
[----:B------:R-:W-:Y:S01]  /*0440*/  ISETP.GE.U32.AND P0, PT, R68, 0x20, PT ;  /* 0x000000204400780c */ /* 0x000fe20003f06070 */
[----:B----4-:R-:W-:Y:S01]  /*0450*/  VIADD R5, R10, 0xffffffff ;  /* 0xffffffff0a057836 */ /* 0x010fe20000000000 */
[C---:B------:R-:W-:Y:S01]  /*0460*/  ISETP.NE.U32.AND P3, PT, R68.reuse, RZ, PT ;  /* 0x000000ff4400720c */ /* 0x040fe20003f65070 */
[----:B------:R-:W3:Y:S01]  /*0470*/  LDCU UR6, c[0x0][0x374] ;  /* 0x00006e80ff0677ac */ /* 0x000ee20008000800 */
[----:B------:R-:W-:Y:S01]  /*0480*/  LEA R4, R68, UR8, 0x2 ;  /* 0x0000000844047c11 */ /* 0x000fe2000f8e10ff */
[----:B------:R-:W-:Y:S01]  /*0490*/  BSSY.RECONVERGENT B0, `(.L_x_6) ;  /* 0x0000015000007945 */ /* 0x000fe20003800200 */
[----:B------:R-:W5:Y:S01]  /*04a0*/  S2UR UR11, SR_CTAID.X ;  /* 0x00000000000b79c3 */ /* 0x000f620000002500 */
[----:B------:R-:W4:Y:S01]  /*04b0*/  LDCU.64 UR14, c[0x0][0x3c0] ;  /* 0x00007800ff0e77ac */ /* 0x000f220008000a00 */
[----:B--2---:R-:W-:-:S05]  /*04c0*/  R2UR UR25, R3 ;  /* 0x00000000031972ca */ /* 0x004fca00000e0000 */
[----:B------:R2:W-:Y:S01]  /*04d0*/  @!P0 STS [R4], RZ ;  /* 0x000000ff04008388 */ /* 0x0005e20000000800 */
[----:B------:R-:W1:Y:S01]  /*04e0*/  LDC R6, c[0x0][0x398] ;  /* 0x0000e600ff067b82 */ /* 0x000e620000000800 */
[----:B------:R-:W-:Y:S02]  /*04f0*/  NOP ;  /* 0x0000000000007918 */ /* 0x000fe40000000000 */
[----:B------:R2:W-:Y:S01]  /*0500*/  @!P3 STS [UR8+0x20], R5 ;  /* 0x00002005ff00b988 */ /* 0x0005e20008000808 */
[----:B---3-5:R-:W-:-:S04]  /*0510*/  UIMAD UR4, UR4, UR6, UR31 ;  /* 0x00000006040472a4 */ /* 0x028fc8000f8e021f */
[----:B------:R-:W-:-:S04]  /*0520*/  UIMAD UR4, UR4, UR5, UR11 ;  /* 0x00000005040472a4 */ /* 0x000fc8000f8e020b */
[----:B------:R-:W-:-:S04]  /*0530*/  UIMAD UR4, UR4, 0x180, URZ ;  /* 0x00000180040478a4 */ /* 0x000fc8000f8e02ff */
[----:B----4-:R-:W-:Y:S01]  /*0540*/  UIADD3 UR6, UP0, UPT, UR4, UR14, URZ ;  /* 0x0000000e04067290 */ /* 0x010fe2000ff1e0ff */
[----:B-1----:R-:W-:-:S03]  /*0550*/  VIADD R6, R6, 0xffffffff ;  /* 0xffffffff06067836 */ /* 0x002fc60000000000 */
[----:B------:R-:W-:Y:S01]  /*0560*/  ULEA.HI.X.SX32 UR7, UR4, UR15, 0x1, UP0 ;  /* 0x0000000f04077291 */ /* 0x000fe200080f0eff */
[----:B--2---:R-:W-:Y:S11]  /*0570*/  @P3 BRA `(.L_x_7) ;  /* 0x0000000000183947 */ /* 0x004ff60003800000 */
[----:B------:R-:W1:Y:S01]  /*0580*/  LDS R2, [UR8+0x8] ;  /* 0x00000808ff027984 */ /* 0x000e620008000800 */
[----:B------:R-:W2:Y:S01]  /*0590*/  LDC.64 R8, c[0x0][0x380] ;  /* 0x0000e000ff087b82 */ /* 0x000ea20000000a00 */
[----:B------:R-:W-:Y:S02]  /*05a0*/  IMAD.MOV.U32 R3, RZ, RZ, 0x70 ;  /* 0x00000070ff037424 */ /* 0x000fe400078e00ff */
[----:B--2---:R2:W-:Y:S03]  /*05b0*/  STS.64 [UR8], R8 ;  /* 0x00000008ff007988 */ /* 0x0045e60008000a08 */
[----:B-1----:R-:W-:-:S05]  /*05c0*/  LOP3.LUT R2, R2, 0x10, R3, 0xd8, !PT ;  /* 0x0000001002027812 */ /* 0x002fca00078ed803 */
[----:B------:R2:W-:Y:S02]  /*05d0*/  STS [UR8+0x8], R2 ;  /* 0x00000802ff007988 */ /* 0x0005e40008000808 */
.L_x_7:
[----:B------:R-:W-:Y:S05]  /*05e0*/  BSYNC.RECONVERGENT B0 ;  /* 0x0000000000007941 */ /* 0x000fea0003800200 */
.L_x_6:
[----:B------:R-:W-:Y:S04]  /*05f0*/  BSSY.RECONVERGENT B0, `(.L_x_8) ;  /* 0x000000a000007945 */ /* 0x000fe80003800200 */
[----:B------:R-:W-:Y:S05]  /*0600*/  @P3 BRA `(.L_x_9) ;  /* 0x0000000000203947 */ /* 0x000fea0003800000 */
[----:B--2---:R-:W1:Y:S01]  /*0610*/  LDS R2, [UR8+0x34] ;  /* 0x00003408ff027984 */ /* 0x004e620008000800 */
[----:B------:R-:W-:Y:S02]  /*0620*/  IMAD.MOV.U32 R3, RZ, RZ, 0x7f000000 ;  /* 0x7f000000ff037424 */ /* 0x000fe400078e00ff */
[----:B------:R-:W-:Y:S01]  /*0630*/  @!P3 IMAD.MOV.U32 R7, RZ, RZ, 0x7f ;  /* 0x0000007fff07b424 */ /* 0x000fe200078e00ff */
[----:B------:R-:W2:Y:S02]  /*0640*/  @!P3 LDS R8, [UR8+0x38] ;  /* 0x00003808ff08b984 */ /* 0x000ea40008000800 */
[----:B-1----:R-:W-:Y:S02]  /*0650*/  LOP3.LUT R2, R2, 0xff000000, R3, 0xb8, !PT ;  /* 0xff00000002027812 */ /* 0x002fe400078eb803 */
[----:B--2---:R-:W-:-:S03]  /*0660*/  @!P3 LOP3.LUT R3, R8, 0xff, R7, 0xb8, !PT ;  /* 0x000000ff0803b812 */ /* 0x004fc600078eb807 */
[----:B------:R1:W-:Y:S04]  /*0670*/  STS [UR8+0x34], R2 ;  /* 0x00003402ff007988 */ /* 0x0003e80008000808 */
[----:B------:R1:W-:Y:S02]  /*0680*/  @!P3 STS [UR8+0x38], R3 ;  /* 0x00003803ff00b988 */ /* 0x0003e40008000808 */
.L_x_9:
[----:B------:R-:W-:Y:S05]  /*0690*/  BSYNC.RECONVERGENT B0 ;  /* 0x0000000000007941 */ /* 0x000fea0003800200 */
.L_x_8:
[----:B------:R-:W-:Y:S04]  /*06a0*/  BSSY.RECONVERGENT B0, `(.L_x_10) ;  /* 0x000000a000007945 */ /* 0x000fe80003800200 */
[----:B------:R-:W-:Y:S05]  /*06b0*/  @P3 BRA `(.L_x_11) ;  /* 0x0000000000203947 */ /* 0x000fea0003800000 */
[----:B-12---:R-:W1:Y:S01]  /*06c0*/  LDS R2, [UR8+0x1c] ;  /* 0x00001c08ff027984 */ /* 0x006e620008000800 */
[----:B------:R-:W2:Y:S03]  /*06d0*/  LDC.64 R8, c[0x0][0x3a8] ;  /* 0x0000ea00ff087b82 */ /* 0x000ea60000000a00 */
[----:B------:R3:W-:Y:S01]  /*06e0*/  STS [UR8+0x24], R6 ;  /* 0x00002406ff007988 */ /* 0x0007e20008000808 */
[--C-:B--2---:R-:W-:Y:S02]  /*06f0*/  SHF.R.U32.HI R7, RZ, 0x4, R9.reuse ;  /* 0x00000004ff077819 */ /* 0x104fe40000011609 */
[----:B------:R-:W-:-:S05]  /*0700*/  SHF.R.U64 R3, R8, 0x4, R9 ;  /* 0x0000000408037819 */ /* 0x000fca0000001209 */
[----:B------:R3:W-:Y:S01]  /*0710*/  STS [UR8+0xc], R3 ;  /* 0x00000c03ff007988 */ /* 0x0007e20008000808 */
[----:B-1----:R-:W-:-:S05]  /*0720*/  LOP3.LUT R2, R2, 0xf, R7, 0xb8, !PT ;  /* 0x0000000f02027812 */ /* 0x002fca00078eb807 */
[----:B------:R3:W-:Y:S02]  /*0730*/  STS [UR8+0x1c], R2 ;  /* 0x00001c02ff007988 */ /* 0x0007e40008000808 */
.L_x_11:
[----:B------:R-:W-:Y:S05]  /*0740*/  BSYNC.RECONVERGENT B0 ;  /* 0x0000000000007941 */ /* 0x000fea0003800200 */
.L_x_10:
[----:B------:R-:W-:Y:S04]  /*0750*/  BSSY.RECONVERGENT B1, `(.L_x_12) ;  /* 0x000001d000017945 */ /* 0x000fe80003800200 */
[----:B------:R-:W-:Y:S04]  /*0760*/  BSSY.RELIABLE B0, `(.L_x_13) ;  /* 0x0000018000007945 */ /* 0x000fe80003800100 */
[----:B------:R-:W-:Y:S05]  /*0770*/  @P3 BRA `(.L_x_14) ;  /* 0x00000000001c3947 */ /* 0x000fea0003800000 */
[----:B-123--:R-:W1:Y:S02]  /*0780*/  LDS R2, [UR8+0x34] ;  /* 0x00003408ff027984 */ /* 0x00ee640008000800 */
[----:B-1----:R-:W-:-:S05]  /*0790*/  LOP3.LUT R2, R2, 0x7, RZ, 0xb8, !PT ;  /* 0x0000000702027812 */ /* 0x002fca00078eb8ff */
[----:B------:R1:W-:Y:S01]  /*07a0*/  STS [UR8+0x34], R2 ;  /* 0x00003402ff007988 */ /* 0x0003e20008000808 */
[----:B------:R-:W-:Y:S05]  /*07b0*/  @P3 BRA `(.L_x_15) ;  /* 0x00000000001c3947 */ /* 0x000fea0003800000 */
[----:B-1----:R-:W1:Y:S02]  /*07c0*/  LDS R2, [UR8+0x34] ;  /* 0x00003408ff027984 */ /* 0x002e640008000800 */
[----:B-1----:R-:W-:-:S05]  /*07d0*/  LOP3.LUT R2, R2, 0x38, RZ, 0xb8, !PT ;  /* 0x0000003802027812 */ /* 0x002fca00078eb8ff */
[----:B------:R4:W-:Y:S02]  /*07e0*/  STS [UR8+0x34], R2 ;  /* 0x00003402ff007988 */ /* 0x0009e40008000808 */
.L_x_14:
[----:B------:R-:W-:Y:S05]  /*07f0*/  @P3 BRA `(.L_x_16) ;  /* 0x00000000001c3947 */ /* 0x000fea0003800000 */
[----:B-1234-:R-:W1:Y:S02]  /*0800*/  LDS R2, [UR8+0x8] ;  /* 0x00000808ff027984 */ /* 0x01ee640008000800 */
[----:B-1----:R-:W-:-:S05]  /*0810*/  LOP3.LUT R2, R2, 0x780, RZ, 0xb8, !PT ;  /* 0x0000078002027812 */ /* 0x002fca00078eb8ff */
[----:B------:R2:W-:Y:S02]  /*0820*/  STS [UR8+0x8], R2 ;  /* 0x00000802ff007988 */ /* 0x0005e40008000808 */
.L_x_15:
[----:B------:R-:W-:Y:S05]  /*0830*/  @P3 BRA `(.L_x_17) ;  /* 0x0000000000283947 */ /* 0x000fea0003800000 */
[----:B-12---:R-:W1:Y:S02]  /*0840*/  LDS R2, [UR8+0x8] ;  /* 0x00000808ff027984 */ /* 0x006e640008000800 */
[----:B-1----:R-:W-:-:S05]  /*0850*/  LOP3.LUT R2, R2, 0x1800, RZ, 0xb8, !PT ;  /* 0x0000180002027812 */ /* 0x002fca00078eb8ff */
[----:B------:R5:W-:Y:S02]  /*0860*/  STS [UR8+0x8], R2 ;  /* 0x00000802ff007988 */ /* 0x000be40008000808 */
.L_x_16:
[----:B------:R-:W-:Y:S05]  /*0870*/  @P3 BREAK.RELIABLE B0 ;  /* 0x0000000000003942 */ /* 0x000fea0003800100 */
[----:B------:R-:W-:Y:S05]  /*0880*/  @P3 BRA `(.L_x_18) ;  /* 0x0000000000243947 */ /* 0x000fea0003800000 */
[----:B-1-3--:R-:W1:Y:S01]  /*0890*/  LDS R3, [UR8+0x8] ;  /* 0x00000808ff037984 */ /* 0x00ae620008000800 */
[----:B--2-45:R-:W-:-:S05]  /*08a0*/  IMAD.MOV.U32 R2, RZ, RZ, 0x6000 ;  /* 0x00006000ff027424 */ /* 0x034fca00078e00ff */
[----:B-1----:R-:W-:-:S04]  /*08b0*/  LOP3.LUT R2, R3, 0x6000, R2, 0xd8, !PT ;  /* 0x0000600003027812 */ /* 0x002fc800078ed802 */
[----:B------:R-:W-:-:S05]  /*08c0*/  LOP3.LUT R2, R2, 0x400000, RZ, 0xb8, !PT ;  /* 0x0040000002027812 */ /* 0x000fca00078eb8ff */
[----:B------:R3:W-:Y:S02]  /*08d0*/  STS [UR8+0x8], R2 ;  /* 0x00000802ff007988 */ /* 0x0007e40008000808 */
.L_x_17:
[----:B------:R-:W-:Y:S05]  /*08e0*/  BSYNC.RELIABLE B0 ;  /* 0x0000000000007941 */ /* 0x000fea0003800100 */
.L_x_13:
[----:B-123--:R-:W1:Y:S02]  /*08f0*/  @!P3 LDS R2, [UR8+0x8] ;  /* 0x00000808ff02b984 */ /* 0x00ee640008000800 */
[----:B-1----:R-:W-:-:S05]  /*0900*/  @!P3 LOP3.LUT R2, R2, 0x8000, RZ, 0xb8, !PT ;  /* 0x000080000202b812 */ /* 0x002fca00078eb8ff */
[----:B------:R1:W-:Y:S02]  /*0910*/  @!P3 STS [UR8+0x8], R2 ;  /* 0x00000802ff00b988 */ /* 0x0003e40008000808 */
.L_x_18:
[----:B------:R-:W-:Y:S05]  /*0920*/  BSYNC.RECONVERGENT B1 ;  /* 0x0000000000017941 */ /* 0x000fea0003800200 */
.L_x_12:
[----:B------:R-:W-:Y:S05]  /*0930*/  WARPSYNC.ALL ;  /* 0x0000000000007948 */ /* 0x000fea0003800000 */
[----:B------:R-:W-:Y:S01]  /*0940*/  NOP ;  /* 0x0000000000007918 */ /* 0x000fe20000000000 */
[----:B------:R-:W-:Y:S05]  /*0950*/  @P0 BRA `(.L_x_19) ;  /* 0x0000000000300947 */ /* 0x000fea0003800000 */
[----:B-12345:R-:W1:Y:S01]  /*0960*/  S2R R2, SR_LANEID ;  /* 0x0000000000027919 */ /* 0x03ee620000000000 */
[----:B------:R-:W-:Y:S05]  /*0970*/  WARPSYNC.ALL ;  /* 0x0000000000007948 */ /* 0x000fea0003800000 */
[----:B------:R-:W-:Y:S01]  /*0980*/  NOP ;  /* 0x0000000000007918 */ /* 0x000fe20000000000 */
[----:B-1----:R-:W-:-:S05]  /*0990*/  IMAD.SHL.U32 R7, R2, 0x4, RZ ;  /* 0x0000000402077824 */ /* 0x002fca00078e00ff */
[----:B------:R-:W1:Y:S01]  /*09a0*/  LDS R9, [R7+UR8] ;  /* 0x0000000807097984 */ /* 0x000e620008000800 */
[----:B------:R-:W-:-:S05]  /*09b0*/  IADD3 R2, P1, PT, R7, UR6, RZ ;  /* 0x0000000607027c10 */ /* 0x000fca000ff3e0ff */
[----:B------:R-:W-:-:S05]  /*09c0*/  IMAD.X R3, RZ, RZ, UR7, P1 ;  /* 0x00000007ff037e24 */ /* 0x000fca00088e06ff */
[----:B-1----:R1:W2:Y:S01]  /*09d0*/  ATOMG.E.EXCH.STRONG.GPU PT, RZ, [R2], R9 ;  /* 0x0000000902ff73a8 */ /* 0x0022a200041ee100 */
[----:B------:R-:W-:-:S04]  /*09e0*/  DEPBAR {5,4,3,2,1,0} ;  /* 0x0000003f0000791a */ /* 0x000fc80000000000 */
[----:B------:R-:W3:Y:S02]  /*09f0*/  CCTL.E.C.LDCU.IV.DEEP [UR6] ;  /* 0x0000000006007540 */ /* 0x000ee40009c08000 */
[----:B---3--:R1:W-:Y:S01]  /*0a00*/  UTMACCTL.IV [UR6] ;  /* 0x00000000060079b9 */ /* 0x0083e20008000000 */
[----:B------:R-:W-:Y:S01]  /*0a10*/  NOP ;  /* 0x0000000000007918 */ /* 0x000fe20000000000 */
.L_x_19:
[----:B------:R-:W-:Y:S05]  /*0a20*/  @P0 BRA `(.L_x_20) ;  /* 0x00000000000c0947 */ /* 0x000fea0003800000 */
[----:B------:R0:W-:Y:S01]  /*0a30*/  UTMACMDFLUSH ;  /* 0x00000000000079b7 */ /* 0x0001e20000000000 */
[----:B------:R-:W-:Y:S05]  /*0a40*/  @P0 BRA `(.L_x_20) ;  /* 0x0000000000040947 */ /* 0x000fea0003800000 */
[----:B------:R-:W-:-:S04]  /*0a50*/  DEPBAR.LE SB0, 0x0 ;  /* 0x000080000000791a */ /* 0x000fc80000000000 */
.L_x_20:
[----:B------:R-:W-:Y:S05]  /*0a60*/  WARPSYNC.ALL ;  /* 0x0000000000007948 */ /* 0x000fea0003800000 */
[----:B------:R-:W-:Y:S01]  /*0a70*/  NOP ;  /* 0x0000000000007918 */ /* 0x000fe20000000000 */
[----:B--2---:R-:W-:Y:S06]  /*0a80*/  BAR.SYNC.DEFER_BLOCKING 0x0 ;  /* 0x0000000000007b1d */ /* 0x004fec0000010000 */
[----:B------:R-:W-:Y:S02]  /*0a90*/  BSSY.RECONVERGENT B1, `(.L_x_21) ;  /* 0x000000b000017945 */ /* 0x000fe40003800200 */
[----:B------:R-:W-:Y:S06]  /*0aa0*/  BAR.SYNC.DEFER_BLOCKING 0x0 ;  /* 0x0000000000007b1d */ /* 0x000fec0000010000 */
[----:B------:R2:W-:Y:S01]  /*0ab0*/  @!P0 STS [R4], RZ ;  /* 0x000000ff04008388 */ /* 0x0005e20000000800 */
[----:B------:R-:W-:Y:S01]  /*0ac0*/  NOP ;  /* 0x0000000000007918 */ /* 0x000fe20000000000 */
[----:B------:R-:W-:Y:S05]  /*0ad0*/  @P3 BRA `(.L_x_22) ;  /* 0x0000000000183947 */ /* 0x000fea0003800000 */
[----:B-1-345:R-:W1:Y:S01]  /*0ae0*/  LDS R2, [UR8+0x8] ;  /* 0x00000808ff027984 */ /* 0x03ae620008000800 */
[----:B------:R-:W3:Y:S01]  /*0af0*/  LDC.64 R8, c[0x0][0x388] ;  /* 0x0000e200ff087b82 */ /* 0x000ee20000000a00 */
[----:B------:R-:W-:Y:S02]  /*0b00*/  IMAD.MOV.U32 R3, RZ, RZ, 0x70 ;  /* 0x00000070ff037424 */ /* 0x000fe400078e00ff */
[----:B---3--:R3:W-:Y:S03]  /*0b10*/  STS.64 [UR8], R8 ;  /* 0x00000008ff007988 */ /* 0x0087e60008000a08 */
[----:B-1----:R-:W-:-:S05]  /*0b20*/  LOP3.LUT R2, R2, 0x10, R3, 0xd8, !PT ;  /* 0x0000001002027812 */ /* 0x002fca00078ed803 */
[----:B------:R3:W-:Y:S02]  /*0b30*/  STS [UR8+0x8], R2 ;  /* 0x00000802ff007988 */ /* 0x0007e40008000808 */
.L_x_22:
[----:B-1----:R-:W-:Y:S05]  /*0b40*/  BSYNC.RECONVERGENT B1 ;  /* 0x0000000000017941 */ /* 0x002fea0003800200 */
.L_x_21:
[----:B------:R-:W-:Y:S04]  /*0b50*/  BSSY.RECONVERGENT B2, `(.L_x_23) ;  /* 0x000000f000027945 */ /* 0x000fe80003800200 */
[----:B------:R-:W-:Y:S04]  /*0b60*/  BSSY.RELIABLE B1, `(.L_x_24) ;  /* 0x000000c000017945 */ /* 0x000fe80003800100 */
[----:B------:R-:W-:Y:S05]  /*0b70*/  @P3 BRA `(.L_x_25) ;  /* 0x0000000000283947 */ /* 0x000fea0003800000 */
[----:B---345:R-:W1:Y:S01]  /*0b80*/  LDS R2, [UR8+0x34] ;  /* 0x00003408ff027984 */ /* 0x038e620008000800 */
[----:B------:R-:W-:Y:S01]  /*0b90*/  IMAD.MOV.U32 R3, RZ, RZ, 0x7f000000 ;  /* 0x7f000000ff037424 */ /* 0x000fe200078e00ff */
[----:B------:R-:W-:Y:S05]  /*0ba0*/  @P3 BREAK.RELIABLE B1 ;  /* 0x0000000000013942 */ /* 0x000fea0003800100 */
[----:B-1----:R-:W-:-:S05]  /*0bb0*/  LOP3.LUT R2, R2, 0xff000000, R3, 0xb8, !PT ;  /* 0xff00000002027812 */ /* 0x002fca00078eb803 */
[----:B------:R1:W-:Y:S01]  /*0bc0*/  STS [UR8+0x34], R2 ;  /* 0x00003402ff007988 */ /* 0x0003e20008000808 */
[----:B------:R-:W-:Y:S05]  /*0bd0*/  @P3 BRA `(.L_x_26) ;  /* 0x0000000000183947 */ /* 0x000fea0003800000 */
[----:B-1----:R-:W1:Y:S01]  /*0be0*/  LDS R2, [UR8+0x38] ;  /* 0x00003808ff027984 */ /* 0x002e620008000800 */
[----:B------:R-:W-:-:S05]  /*0bf0*/  IMAD.MOV.U32 R3, RZ, RZ, 0x7f ;  /* 0x0000007fff037424 */ /* 0x000fca00078e00ff */
[----:B-1----:R-:W-:-:S05]  /*0c00*/  LOP3.LUT R2, R2, 0xff, R3, 0xb8, !PT ;  /* 0x000000ff02027812 */ /* 0x002fca00078eb803 */
[----:B------:R1:W-:Y:S02]  /*0c10*/  STS [UR8+0x38], R2 ;  /* 0x00003802ff007988 */ /* 0x0003e40008000808 */
.L_x_25:
[----:B------:R-:W-:Y:S05]  /*0c20*/  BSYNC.RELIABLE B1 ;  /* 0x0000000000017941 */ /* 0x000fea0003800100 */
.L_x_24:
[----:B------:R1:W-:Y:S02]  /*0c30*/  @!P3 STS [UR8+0x20], R5 ;  /* 0x00002005ff00b988 */ /* 0x0003e40008000808 */
.L_x_26:
[----:B------:R-:W-:Y:S05]  /*0c40*/  BSYNC.RECONVERGENT B2 ;  /* 0x0000000000027941 */ /* 0x000fea0003800200 */
.L_x_23:
[----:B------:R-:W-:Y:S05]  /*0c50*/  WARPSYNC.ALL ;  /* 0x0000000000007948 */ /* 0x000fea0003800000 */
[----:B------:R-:W-:Y:S01]  /*0c60*/  NOP ;  /* 0x0000000000007918 */ /* 0x000fe20000000000 */
[----:B-1----:R-:W1:Y:S01]  /*0c70*/  LDC R5, c[0x0][0x39c] ;  /* 0x0000e700ff057b82 */ /* 0x002e620000000800 */
[----:B------:R-:W-:Y:S01]  /*0c80*/  BSSY.RECONVERGENT B2, `(.L_x_27) ;  /* 0x000000b000027945 */ /* 0x000fe20003800200 */
[----:B-1----:R-:W-:-:S03]  /*0c90*/  VIADD R5, R5, 0xffffffff ;  /* 0xffffffff05057836 */ /* 0x002fc60000000000 */
[----:B------:R-:W-:Y:S05]  /*0ca0*/  @P3 BRA `(.L_x_28) ;  /* 0x0000000000203947 */ /* 0x000fea0003800000 */
[----:B---345:R-:W1:Y:S01]  /*0cb0*/  LDS R2, [UR8+0x1c] ;  /* 0x00001c08ff027984 */ /* 0x038e620008000800 */
[----:B------:R-:W3:Y:S03]  /*0cc0*/  LDC.64 R8, c[0x0][0x3b0] ;  /* 0x0000ec00ff087b82 */ /* 0x000ee60000000a00 */
[----:B------:R4:W-:Y:S01]  /*0cd0*/  STS [UR8+0x24], R5 ;  /* 0x00002405ff007988 */ /* 0x0009e20008000808 */
[--C-:B---3--:R-:W-:Y:S02]  /*0ce0*/  SHF.R.U32.HI R7, RZ, 0x4, R9.reuse ;  /* 0x00000004ff077819 */ /* 0x108fe40000011609 */
[----:B------:R-:W-:-:S05]  /*0cf0*/  SHF.R.U64 R3, R8, 0x4, R9 ;  /* 0x0000000408037819 */ /* 0x000fca0000001209 */
[----:B------:R4:W-:Y:S01]  /*0d00*/  STS [UR8+0xc], R3 ;  /* 0x00000c03ff007988 */ /* 0x0009e20008000808 */
[----:B-1----:R-:W-:-:S05]  /*0d10*/  LOP3.LUT R2, R2, 0xf, R7, 0xb8, !PT ;  /* 0x0000000f02027812 */ /* 0x002fca00078eb807 */
[----:B------:R4:W-:Y:S02]  /*0d20*/  STS [UR8+0x1c], R2 ;  /* 0x00001c02ff007988 */ /* 0x0009e40008000808 */
.L_x_28:
[----:B------:R-:W-:Y:S05]  /*0d30*/  BSYNC.RECONVERGENT B2 ;  /* 0x0000000000027941 */ /* 0x000fea0003800200 */
.L_x_27:
[----:B------:R-:W-:Y:S04]  /*0d40*/  BSSY.RECONVERGENT B3, `(.L_x_29) ;  /* 0x000001d000037945 */ /* 0x000fe80003800200 */
[----:B------:R-:W-:Y:S04]  /*0d50*/  BSSY.RELIABLE B2, `(.L_x_30) ;  /* 0x0000018000027945 */ /* 0x000fe80003800100 */
[----:B------:R-:W-:Y:S05]  /*0d60*/  @P3 BRA `(.L_x_31) ;  /* 0x00000000001c3947 */ /* 0x000fea0003800000 */
[----:B---345:R-:W1:Y:S02]  /*0d70*/  LDS R2, [UR8+0x34] ;  /* 0x00003408ff027984 */ /* 0x038e640008000800 */
[----:B-1----:R-:W-:-:S05]  /*0d80*/  LOP3.LUT R2, R2, 0x7, RZ, 0xb8, !PT ;  /* 0x0000000702027812 */ /* 0x002fca00078eb8ff */
[----:B------:R1:W-:Y:S01]  /*0d90*/  STS [UR8+0x34], R2 ;  /* 0x00003402ff007988 */ /* 0x0003e20008000808 */
[----:B------:R-:W-:Y:S05]  /*0da0*/  @P3 BRA `(.L_x_32) ;  /* 0x00000000001c3947 */ /* 0x000fea0003800000 */
[----:B-1----:R-:W1:Y:S02]  /*0db0*/  LDS R2, [UR8+0x34] ;  /* 0x00003408ff027984 */ /* 0x002e640008000800 */
[----:B-1----:R-:W-:-:S05]  /*0dc0*/  LOP3.LUT R2, R2, 0x38, RZ, 0xb8, !PT ;  /* 0x0000003802027812 */ /* 0x002fca00078eb8ff */
[----:B------:R1:W-:Y:S02]  /*0dd0*/  STS [UR8+0x34], R2 ;  /* 0x00003402ff007988 */ /* 0x0003e40008000808 */
.L_x_31:
[----:B------:R-:W-:Y:S05]  /*0de0*/  @P3 BRA `(.L_x_33) ;  /* 0x00000000001c3947 */ /* 0x000fea0003800000 */
[----:B-1-345:R-:W1:Y:S02]  /*0df0*/  LDS R2, [UR8+0x8] ;  /* 0x00000808ff027984 */ /* 0x03ae640008000800 */
[----:B-1----:R-:W-:-:S05]  /*0e00*/  LOP3.LUT R2, R2, 0x780, RZ, 0xb8, !PT ;  /* 0x0000078002027812 */ /* 0x002fca00078eb8ff */
[----:B------:R3:W-:Y:S02]  /*0e10*/  STS [UR8+0x8], R2 ;  /* 0x00000802ff007988 */ /* 0x0007e40008000808 */
.L_x_32:
[----:B------:R-:W-:Y:S05]  /*0e20*/  @P3 BRA `(.L_x_34) ;  /* 0x0000000000283947 */ /* 0x000fea0003800000 */
[----:B-1-3--:R-:W1:Y:S02]  /*0e30*/  LDS R2, [UR8+0x8] ;  /* 0x00000808ff027984 */ /* 0x00ae640008000800 */
[----:B-1----:R-:W-:-:S05]  /*0e40*/  LOP3.LUT R2, R2, 0x1800, RZ, 0xb8, !PT ;  /* 0x0000180002027812 */ /* 0x002fca00078eb8ff */
[----:B------:R1:W-:Y:S02]  /*0e50*/  STS [UR8+0x8], R2 ;  /* 0x00000802ff007988 */ /* 0x0003e40008000808 */
.L_x_33:
[----:B------:R-:W-:Y:S05]  /*0e60*/  @P3 BREAK.RELIABLE B2 ;  /* 0x0000000000023942 */ /* 0x000fea0003800100 */
[----:B------:R-:W-:Y:S05]  /*0e70*/  @P3 BRA `(.L_x_35) ;  /* 0x0000000000243947 */ /* 0x000fea0003800000 */
[----:B-1-345:R-:W1:Y:S01]  /*0e80*/  LDS R2, [UR8+0x8] ;  /* 0x00000808ff027984 */ /* 0x03ae620008000800 */
[----:B------:R-:W-:-:S05]  /*0e90*/  IMAD.MOV.U32 R3, RZ, RZ, 0x6000 ;  /* 0x00006000ff037424 */ /* 0x000fca00078e00ff */
[----:B-1----:R-:W-:-:S04]  /*0ea0*/  LOP3.LUT R2, R2, 0x6000, R3, 0xd8, !PT ;  /* 0x0000600002027812 */ /* 0x002fc800078ed803 */
[----:B------:R-:W-:-:S05]  /*0eb0*/  LOP3.LUT R2, R2, 0x400000, RZ, 0xb8, !PT ;  /* 0x0040000002027812 */ /* 0x000fca00078eb8ff */
[----:B------:R4:W-:Y:S02]  /*0ec0*/  STS [UR8+0x8], R2 ;  /* 0x00000802ff007988 */ /* 0x0009e40008000808 */
.L_x_34:
[----:B------:R-:W-:Y:S05]  /*0ed0*/  BSYNC.RELIABLE B2 ;  /* 0x0000000000027941 */ /* 0x000fea0003800100 */
.L_x_30:
[----:B-1-34-:R-:W1:Y:S02]  /*0ee0*/  @!P3 LDS R2, [UR8+0x8] ;  /* 0x00000808ff02b984 */ /* 0x01ae640008000800 */
[----:B-1----:R-:W-:-:S05]  /*0ef0*/  @!P3 LOP3.LUT R2, R2, 0x8000, RZ, 0xb8, !PT ;  /* 0x000080000202b812 */ /* 0x002fca00078eb8ff */
[----:B------:R1:W-:Y:S02]  /*0f00*/  @!P3 STS [UR8+0x8], R2 ;  /* 0x00000802ff00b988 */ /* 0x0003e40008000808 */
.L_x_35:
[----:B------:R-:W-:Y:S05]  /*0f10*/  BSYNC.RECONVERGENT B3 ;  /* 0x0000000000037941 */ /* 0x000fea0003800200 */
.L_x_29:
[----:B------:R-:W-:Y:S05]  /*0f20*/  WARPSYNC.ALL ;  /* 0x0000000000007948 */ /* 0x000fea0003800000 */
[----:B------:R-:W-:Y:S01]  /*0f30*/  NOP ;  /* 0x0000000000007918 */ /* 0x000fe20000000000 */
[----:B------:R-:W-:-:S04]  /*0f40*/  UIADD3 UR5, UPT, UPT, UR4, 0x80, URZ ;  /* 0x0000008004057890 */ /* 0x000fc8000fffe0ff */
[----:B------:R-:W-:-:S04]  /*0f50*/  UIADD3 UR12, UP0, UPT, UR5, UR14, URZ ;  /* 0x0000000e050c7290 */ /* 0x000fc8000ff1e0ff */
[----:B------:R-:W-:Y:S01]  /*0f60*/  ULEA.HI.X.SX32 UR13, UR5, UR15, 0x1, UP0 ;  /* 0x0000000f050d7291 */ /* 0x000fe200080f0eff */
[----:B------:R-:W-:Y:S11]  /*0f70*/  @P0 BRA `(.L_x_36) ;  /* 0x0000000000300947 */ /* 0x000ff60003800000 */
[----:B-1-345:R-:W1:Y:S01]  /*0f80*/  S2R R2, SR_LANEID ;  /* 0x0000000000027919 */ /* 0x03ae620000000000 */
[----:B------:R-:W-:Y:S05]  /*0f90*/  WARPSYNC.ALL ;  /* 0x0000000000007948 */ /* 0x000fea0003800000 */
[----:B------:R-:W-:Y:S01]  /*0fa0*/  NOP ;  /* 0x0000000000007918 */ /* 0x000fe20000000000 */
[----:B-1----:R-:W-:-:S05]  /*0fb0*/  IMAD.SHL.U32 R8, R2, 0x4, RZ ;  /* 0x0000000402087824 */ /* 0x002fca00078e00ff */
[----:B------:R-:W1:Y:S01]  /*0fc0*/  LDS R7, [R8+UR8] ;  /* 0x0000000808077984 */ /* 0x000e620008000800 */
[----:B------:R-:W-:-:S05]  /*0fd0*/  IADD3 R2, P1, PT, R8, UR12, RZ ;  /* 0x0000000c08027c10 */ /* 0x000fca000ff3e0ff */
[----:B------:R-:W-:-:S05]  /*0fe0*/  IMAD.X R3, RZ, RZ, UR13, P1 ;  /* 0x0000000dff037e24 */ /* 0x000fca00088e06ff */
[----:B-1----:R1:W3:Y:S01]  /*0ff0*/  ATOMG.E.EXCH.STRONG.GPU PT, RZ, [R2], R7 ;  /* 0x0000000702ff73a8 */ /* 0x0022e200041ee100 */
[----:B------:R-:W-:-:S04]  /*1000*/  DEPBAR {5,4,3,2,1,0} ;  /* 0x0000003f0000791a */ /* 0x000fc80000000000 */
[----:B------:R-:W4:Y:S02]  /*1010*/  CCTL.E.C.LDCU.IV.DEEP [UR12] ;  /* 0x000000000c007540 */ /* 0x000f240009c08000 */
[----:B----4-:R1:W-:Y:S01]  /*1020*/  UTMACCTL.IV [UR12] ;  /* 0x000000000c0079b9 */ /* 0x0103e20008000000 */
[----:B------:R-:W-:Y:S01]  /*1030*/  NOP ;  /* 0x0000000000007918 */ /* 0x000fe20000000000 */
.L_x_36:
[----:B------:R-:W-:Y:S05]  /*1040*/  @P0 BRA `(.L_x_37) ;  /* 0x00000000000c0947 */ /* 0x000fea0003800000 */
[----:B------:R0:W-:Y:S01]  /*1050*/  UTMACMDFLUSH ;  /* 0x00000000000079b7 */ /* 0x0001e20000000000 */
[----:B------:R-:W-:Y:S05]  /*1060*/  @P0 BRA `(.L_x_37) ;  /* 0x0000000000040947 */ /* 0x000fea0003800000 */
[----:B------:R-:W-:-:S04]  /*1070*/  DEPBAR.LE SB0, 0x0 ;  /* 0x000080000000791a */ /* 0x000fc80000000000 */
.L_x_37:
[----:B------:R-:W-:Y:S05]  /*1080*/  WARPSYNC.ALL ;  /* 0x0000000000007948 */ /* 0x000fea0003800000 */
[----:B------:R-:W-:Y:S01]  /*1090*/  NOP ;  /* 0x0000000000007918 */ /* 0x000fe20000000000 */
[----:B---3--:R-:W-:Y:S06]  /*10a0*/  BAR.SYNC.DEFER_BLOCKING 0x0 ;  /* 0x0000000000007b1d */ /* 0x008fec0000010000 */
[----:B------:R-:W-:Y:S02]  /*10b0*/  BSSY.RECONVERGENT B3, `(.L_x_38) ;  /* 0x000000b000037945 */ /* 0x000fe40003800200 */
[----:B------:R-:W-:Y:S06]  /*10c0*/  BAR.SYNC.DEFER_BLOCKING 0x0 ;  /* 0x0000000000007b1d */ /* 0x000fec0000010000 */
[----:B------:R3:W-:Y:S01]  /*10d0*/  @!P0 STS [R4], RZ ;  /* 0x000000ff04008388 */ /* 0x0007e20000000800 */
[----:B------:R-:W-:Y:S01]  /*10e0*/  NOP ;  /* 0x0000000000007918 */ /* 0x000fe20000000000 */
[----:B------:R-:W-:Y:S05]  /*10f0*/  @P3 BRA `(.L_x_39) ;  /* 0x0000000000183947 */ /* 0x000fea0003800000 */
[----:B-1--45:R-:W1:Y:S01]  /*1100*/  LDS R2, [UR8+0x8] ;  /* 0x00000808ff027984 */ /* 0x032e620008000800 */
[----:B------:R-:W4:Y:S01]  /*1110*/  LDC.64 R8, c[0x0][0x390] ;  /* 0x0000e400ff087b82 */ /* 0x000f220000000a00 */
[----:B------:R-:W-:Y:S02]  /*1120*/  IMAD.MOV.U32 R3, RZ, RZ, 0x70 ;  /* 0x00000070ff037424 */ /* 0x000fe400078e00ff */
[----:B----4-:R4:W-:Y:S03]  /*1130*/  STS.64 [UR8], R8 ;  /* 0x00000008ff007988 */ /* 0x0109e60008000a08 */
[----:B-1----:R-:W-:-:S05]  /*1140*/  LOP3.LUT R2, R2, 0x10, R3, 0xd8, !PT ;  /* 0x0000001002027812 */ /* 0x002fca00078ed803 */
[----:B------:R4:W-:Y:S02]  /*1150*/  STS [UR8+0x8], R2 ;  /* 0x00000802ff007988 */ /* 0x0009e40008000808 */
.L_x_39:
[----:B-1----:R-:W-:Y:S05]  /*1160*/  BSYNC.RECONVERGENT B3 ;  /* 0x0000000000037941 */ /* 0x002fea0003800200 */
.L_x_38:
[----:B------:R-:W-:Y:S04]  /*1170*/  BSSY.RECONVERGENT B4, `(.L_x_40) ;  /* 0x0000033000047945 */ /* 0x000fe80003800200 */
[----:B------:R-:W-:Y:S04]  /*1180*/  BSSY.RELIABLE B3, `(.L_x_41) ;  /* 0x000002e000037945 */ /* 0x000fe80003800100 */
[----:B------:R-:W-:Y:S05]  /*1190*/  @P3 BRA `(.L_x_42) ;  /* 0x0000000000243947 */ /* 0x000fea0003800000 */
[----:B----45:R-:W1:Y:S01]  /*11a0*/  LDS R2, [UR8+0x34] ;  /* 0x00003408ff027984 */ /* 0x030e620008000800 */
[----:B------:R-:W-:-:S05]  /*11b0*/  IMAD.MOV.U32 R3, RZ, RZ, 0x7f000000 ;  /* 0x7f000000ff037424 */ /* 0x000fca00078e00ff */
[----:B-1----:R-:W-:-:S05]  /*11c0*/  LOP3.LUT R2, R2, 0xff000000, R3, 0xb8, !PT ;  /* 0xff00000002027812 */ /* 0x002fca00078eb803 */
[----:B------:R1:W-:Y:S01]  /*11d0*/  STS [UR8+0x34], R2 ;  /* 0x00003402ff007988 */ /* 0x0003e20008000808 */
[----:B------:R-:W-:Y:S05]  /*11e0*/  @P3 BRA `(.L_x_43) ;  /* 0x0000000000183947 */ /* 0x000fea0003800000 */
[----:B-1----:R-:W1:Y:S01]  /*11f0*/  LDS R2, [UR8+0x38] ;  /* 0x00003808ff027984 */ /* 0x002e620008000800 */
[----:B------:R-:W-:-:S05]  /*1200*/  IMAD.MOV.U32 R3, RZ, RZ, 0x7f ;  /* 0x0000007fff037424 */ /* 0x000fca00078e00ff */
[----:B-1----:R-:W-:-:S05]  /*1210*/  LOP3.LUT R2, R2, 0xff, R3, 0xb8, !PT ;  /* 0x000000ff02027812 */ /* 0x002fca00078eb803 */
[----:B------:R1:W-:Y:S02]  /*1220*/  STS [UR8+0x38], R2 ;  /* 0x00003802ff007988 */ /* 0x0003e40008000808 */
.L_x_42:
[----:B------:R-:W-:Y:S05]  /*1230*/  @P3 BRA `(.L_x_44) ;  /* 0x00000000000c3947 */ /* 0x000fea0003800000 */
[----:B------:R1:W-:Y:S02]  /*1240*/  STS [UR8+0x20], R5 ;  /* 0x00002005ff007988 */ /* 0x0003e40008000808 */
.L_x_43:
[----:B------:R-:W-:Y:S05]  /*1250*/  @P3 BRA `(.L_x_45) ;  /* 0x0000000000243947 */ /* 0x000fea0003800000 */
[----:B------:R1:W-:Y:S02]  /*1260*/  STS [UR8+0x24], R6 ;  /* 0x00002406ff007988 */ /* 0x0003e40008000808 */
.L_x_44:
[----:B------:R-:W-:Y:S05]  /*1270*/  @P3 BRA `(.L_x_46) ;  /* 0x00000000002c3947 */ /* 0x000fea0003800000 */
[----:B-1--45:R-:W1:Y:S01]  /*1280*/  LDS R2, [UR8+0x1c] ;  /* 0x00001c08ff027984 */ /* 0x032e620008000800 */
[----:B------:R-:W4:Y:S02]  /*1290*/  LDC.64 R6, c[0x0][0x3b8] ;  /* 0x0000ee00ff067b82 */ /* 0x000f240000000a00 */
[--C-:B----4-:R-:W-:Y:S02]  /*12a0*/  SHF.R.U32.HI R5, RZ, 0x4, R7.reuse ;  /* 0x00000004ff057819 */ /* 0x110fe40000011607 */
[----:B------:R-:W-:-:S05]  /*12b0*/  SHF.R.U64 R3, R6, 0x4, R7 ;  /* 0x0000000406037819 */ /* 0x000fca0000001207 */
[----:B------:R4:W-:Y:S01]  /*12c0*/  STS [UR8+0xc], R3 ;  /* 0x00000c03ff007988 */ /* 0x0009e20008000808 */
[----:B-1----:R-:W-:-:S05]  /*12d0*/  LOP3.LUT R2, R2, 0xf, R5, 0xb8, !PT ;  /* 0x0000000f02027812 */ /* 0x002fca00078eb805 */
[----:B------:R4:W-:Y:S02]  /*12e0*/  STS [UR8+0x1c], R2 ;  /* 0x00001c02ff007988 */ /* 0x0009e40008000808 */
.L_x_45:
[----:B------:R-:W-:Y:S05]  /*12f0*/  @P3 BRA `(.L_x_47) ;  /* 0x00000000001c3947 */ /* 0x000fea0003800000 */
[----:B-1--45:R-:W1:Y:S02]  /*1300*/  LDS R2, [UR8+0x34] ;  /* 0x00003408ff027984 */ /* 0x032e640008000800 */
[----:B-1----:R-:W-:-:S05]  /*1310*/  LOP3.LUT R2, R2, 0x7, RZ, 0xb8, !PT ;  /* 0x0000000702027812 */ /* 0x002fca00078eb8ff */
[----:B------:R1:W-:Y:S02]  /*1320*/  STS [UR8+0x34], R2 ;  /* 0x00003402ff007988 */ /* 0x0003e40008000808 */
.L_x_46:
[----:B------:R-:W-:Y:S05]  /*1330*/  @P3 BRA `(.L_x_48) ;  /* 0x00000000001c3947 */ /* 0x000fea0003800000 */
[----:B-1--45:R-:W1:Y:S02]  /*1340*/  LDS R2, [UR8+0x34] ;  /* 0x00003408ff027984 */ /* 0x032e640008000800 */
[----:B-1----:R-:W-:-:S05]  /*1350*/  LOP3.LUT R2, R2, 0x38, RZ, 0xb8, !PT ;  /* 0x0000003802027812 */ /* 0x002fca00078eb8ff */
[----:B------:R1:W-:Y:S02]  /*1360*/  STS [UR8+0x34], R2 ;  /* 0x00003402ff007988 */ /* 0x0003e40008000808 */
.L_x_47:
[----:B------:R-:W-:Y:S05]  /*1370*/  @P3 BRA `(.L_x_49) ;  /* 0x00000000001c3947 */ /* 0x000fea0003800000 */
[----:B-1--45:R-:W1:Y:S02]  /*1380*/  LDS R2, [UR8+0x8] ;  /* 0x00000808ff027984 */ /* 0x032e640008000800 */
[----:B-1----:R-:W-:-:S05]  /*1390*/  LOP3.LUT R2, R2, 0x780, RZ, 0xb8, !PT ;  /* 0x0000078002027812 */ /* 0x002fca00078eb8ff */
[----:B------:R1:W-:Y:S02]  /*13a0*/  STS [UR8+0x8], R2 ;  /* 0x00000802ff007988 */ /* 0x0003e40008000808 */
.L_x_48:
[----:B------:R-:W-:Y:S05]  /*13b0*/  @P3 BRA `(.L_x_50) ;  /* 0x0000000000283947 */ /* 0x000fea0003800000 */
[----:B-1--45:R-:W1:Y:S02]  /*13c0*/  LDS R2, [UR8+0x8] ;  /* 0x00000808ff027984 */ /* 0x032e640008000800 */
[----:B-1----:R-:W-:-:S05]  /*13d0*/  LOP3.LUT R2, R2, 0x1800, RZ, 0xb8, !PT ;  /* 0x0000180002027812 */ /* 0x002fca00078eb8ff */
[----:B------:R1:W-:Y:S02]  /*13e0*/  STS [UR8+0x8], R2 ;  /* 0x00000802ff007988 */ /* 0x0003e40008000808 */
.L_x_49:
[----:B------:R-:W-:Y:S05]  /*13f0*/  @P3 BREAK.RELIABLE B3 ;  /* 0x0000000000033942 */ /* 0x000fea0003800100 */
[----:B------:R-:W-:Y:S05]  /*1400*/  @P3 BRA `(.L_x_51) ;  /* 0x0000000000243947 */ /* 0x000fea0003800000 */
[----:B-1--45:R-:W1:Y:S01]  /*1410*/  LDS R2, [UR8+0x8] ;  /* 0x00000808ff027984 */ /* 0x032e620008000800 */
[----:B------:R-:W-:-:S05]  /*1420*/  IMAD.MOV.U32 R3, RZ, RZ, 0x6000 ;  /* 0x00006000ff037424 */ /* 0x000fca00078e00ff */
[----:B-1----:R-:W-:-:S04]  /*1430*/  LOP3.LUT R2, R2, 0x6000, R3, 0xd8, !PT ;  /* 0x0000600002027812 */ /* 0x002fc800078ed803 */
[----:B------:R-:W-:-:S05]  /*1440*/  LOP3.LUT R2, R2, 0x400000, RZ, 0xb8, !PT ;  /* 0x0040000002027812 */ /* 0x000fca00078eb8ff */
[----:B------:R1:W-:Y:S02]  /*1450*/  STS [UR8+0x8], R2 ;  /* 0x00000802ff007988 */ /* 0x0003e40008000808 */
.L_x_50:
[----:B------:R-:W-:Y:S05]  /*1460*/  BSYNC.RELIABLE B3 ;  /* 0x0000000000037941 */ /* 0x000fea0003800100 */
.L_x_41:
[----:B-1--45:R-:W1:Y:S02]  /*1470*/  @!P3 LDS R2, [UR8+0x8] ;  /* 0x00000808ff02b984 */ /* 0x032e640008000800 */
[----:B-1----:R-:W-:-:S05]  /*1480*/  @!P3 LOP3.LUT R2, R2, 0x8000, RZ, 0xb8, !PT ;  /* 0x000080000202b812 */ /* 0x002fca00078eb8ff */
[----:B------:R1:W-:Y:S02]  /*1490*/  @!P3 STS [UR8+0x8], R2 ;  /* 0x00000802ff00b988 */ /* 0x0003e40008000808 */
.L_x_51:
[----:B------:R-:W-:Y:S05]  /*14a0*/  BSYNC.RECONVERGENT B4 ;  /* 0x0000000000047941 */ /* 0x000fea0003800200 */
.L_x_40:
[----:B------:R-:W-:Y:S05]  /*14b0*/  WARPSYNC.ALL ;  /* 0x0000000000007948 */ /* 0x000fea0003800000 */
[----:B------:R-:W-:Y:S01]  /*14c0*/  NOP ;  /* 0x0000000000007918 */ /* 0x000fe20000000000 */
[----:B------:R-:W-:-:S04]  /*14d0*/  UIADD3 UR4, UPT, UPT, UR4, 0x100, URZ ;  /* 0x0000010004047890 */ /* 0x000fc8000fffe0ff */
[----:B------:R-:W-:-:S04]  /*14e0*/  UIADD3 UR14, UP0, UPT, UR4, UR14, URZ ;  /* 0x0000000e040e7290 */ /* 0x000fc8000ff1e0ff */
[----:B------:R-:W-:Y:S01]  /*14f0*/  ULEA.HI.X.SX32 UR15, UR4, UR15, 0x1, UP0 ;  /* 0x0000000f040f7291 */ /* 0x000fe200080f0eff */
[----:B------:R-:W-:Y:S11]  /*1500*/  @P0 BRA `(.L_x_52) ;  /* 0x0000000000300947 */ /* 0x000ff60003800000 */
[----:B-1--45:R-:W1:Y:S01]  /*1510*/  S2R R2, SR_LANEID ;  /* 0x0000000000027919 */ /* 0x032e620000000000 */
[----:B------:R-:W-:Y:S05]  /*1520*/  WARPSYNC.ALL ;  /* 0x0000000000007948 */ /* 0x000fea0003800000 */
[----:B------:R-:W-:Y:S01]  /*1530*/  NOP ;  /* 0x0000000000007918 */ /* 0x000fe20000000000 */
[----:B-123--:R-:W-:-:S05]  /*1540*/  IMAD.SHL.U32 R4, R2, 0x4, RZ ;  /* 0x0000000402047824 */ /* 0x00efca00078e00ff */
        /* <DEDUP_REMOVED lines=8> */
.L_x_52:
[----:B------:R-:W-:Y:S05]  /*15d0*/  @P0 BRA `(.L_x_53) ;  /* 0x00000000000c0947 */ /* 0x000fea0003800000 */
[----:B------:R0:W-:Y:S01]  /*15e0*/  UTMACMDFLUSH ;  /* 0x00000000000079b7 */ /* 0x0001e20000000000 */
[----:B------:R-:W-:Y:S05]  /*15f0*/  @P0 BRA `(.L_x_53) ;  /* 0x0000000000040947 */ /* 0x000fea0003800000 */
[----:B------:R-:W-:-:S04]  /*1600*/  DEPBAR.LE SB0, 0x0 ;  /* 0x000080000000791a */ /* 0x000fc80000000000 */
.L_x_53:
[----:B------:R-:W-:Y:S05]  /*1610*/  WARPSYNC.ALL ;  /* 0x0000000000007948 */ /* 0x000fea0003800000 */
[----:B------:R-:W-:Y:S01]  /*1620*/  NOP ;  /* 0x0000000000007918 */ /* 0x000fe20000000000 */
[----:B--2---:R-:W-:Y:S01]  /*1630*/  BAR.SYNC.DEFER_BLOCKING 0x0 ;  /* 0x0000000000007b1d */ /* 0x004fe20000010000 */
[----:B------:R-:W-:Y:S01]  /*1640*/  ISETP.GE.AND P0, PT, R10, 0x1, PT ;  /* 0x000000010a00780c */ /* 0x000fe20003f06270 */
[----:B------:R-:W-:Y:S01]  /*1650*/  USHF.L.U32 UR11, UR11, 0x7, URZ ;  /* 0x000000070b0b7899 */ /* 0x000fe200080006ff */
[----:B-1--45:R-:W-:Y:S01]  /*1660*/  SHF.R.U32.HI R2, RZ, 0x5, R0 ;  /* 0x00000005ff027819 */ /* 0x032fe20000011600 */
[----:B------:R-:W-:-:S02]  /*1670*/  USHF.L.U32 UR31, UR31, 0x7, URZ ;  /* 0x000000071f1f7899 */ /* 0x000fc400080006ff */
[----:B------:R-:W-:Y:S01]  /*1680*/  VOTEU.ALL UP0, P3 ;  /* 0x0000000000ff7886 */ /* 0x000fe20001800000 */
[----:B------:R-:W-:Y:S01]  /*1690*/  UMOV UR4, 0x1 ;  /* 0x0000000100047882 */ /* 0x000fe20000000000 */
[----:B------:R-:W-:Y:S01]  /*16a0*/  VOTEU.ALL UP1, P3 ;  /* 0x0000000000ff7886 */ /* 0x000fe20001820000 */
[----:B------:R-:W-:Y:S02]  /*16b0*/  R2UR UR24, R2 ;  /* 0x00000000021872ca */ /* 0x000fe400000e0000 */
[----:B------:R-:W-:-:S04]  /*16c0*/  @!UP0 UIADD3 UR16, UPT, UPT, -UR4, 0x100000, URZ ;  /* 0x0010000004108890 */ /* 0x000fc8000fffe1ff */
[----:B------:R-:W-:Y:S02]  /*16d0*/  @!UP0 USHF.L.U32 UR17, UR16, 0xb, URZ ;  /* 0x0000000b10118899 */ /* 0x000fe400080006ff */
[----:B------:R-:W-:Y:S02]  /*16e0*/  @!UP0 USHF.L.U32 UR16, UR16, 0x1, URZ ;  /* 0x0000000110108899 */ /* 0x000fe400080006ff */
[----:B------:R-:W-:-:S04]  /*16f0*/  @!UP0 UIADD3 UR4, UPT, UPT, -UR4, 0x100000, URZ ;  /* 0x0010000004048890 */ /* 0x000fc8000fffe1ff */
[----:B------:R-:W-:Y:S02]  /*1700*/  @!UP0 USHF.L.U32 UR5, UR4, 0xb, URZ ;  /* 0x0000000b04058899 */ /* 0x000fe400080006ff */
[----:B------:R-:W-:Y:S01]  /*1710*/  @!UP0 USHF.L.U32 UR4, UR4, 0x1, URZ ;  /* 0x0000000104048899 */ /* 0x000fe200080006ff */
[----:B------:R-:W-:Y:S01]  /*1720*/  VOTEU.ALL UP0, P3 ;  /* 0x0000000000ff7886 */ /* 0x000fe20001800000 */
[----:B------:R-:W1:Y:S04]  /*1730*/  FENCE.VIEW.ASYNC.S ;  /* 0x00000000000073c6 */ /* 0x000e680000000000 */
[----:B-1----:R1:W2:Y:S06]  /*1740*/  @!UP0 SYNCS.EXCH.64 URZ, [UR8+0x8000], UR16 ;  /* 0x0080001008ff85b2 */ /* 0x0022ac0008000100 */
[----:B------:R1:W4:Y:S01]  /*1750*/  @!UP1 SYNCS.EXCH.64 URZ, [UR8+0x8010], UR4 ;  /* 0x0080100408ff95b2 */ /* 0x0003220008000100 */
[----:B------:R-:W-:Y:S05]  /*1760*/  @!P0 BRA `(.L_x_54) ;  /* 0x0000000400f08947 */ /* 0x000fea0003800000 */
[----:B--2-4-:R-:W-:Y:S01]  /*1770*/  BAR.SYNC.DEFER_BLOCKING 0x0 ;  /* 0x0000000000007b1d */ /* 0x014fe20000010000 */
[----:B------:R-:W-:Y:S01]  /*1780*/  @!P3 IMAD.MOV.U32 R2, RZ, RZ, 0x8000 ;  /* 0x00008000ff02b424 */ /* 0x000fe200078e00ff */
[----:B------:R-:W-:Y:S02]  /*1790*/  ELECT P1, URZ, PT ;  /* 0x0000000000ff782f */ /* 0x000fe40003820000 */
[----:B------:R-:W-:Y:S02]  /*17a0*/  ELECT P0, URZ, PT ;  /* 0x0000000000ff782f */ /* 0x000fe40003800000 */
[C---:B------:R-:W-:Y:S01]  /*17b0*/  ISETP.LT.U32.AND P1, PT, R68.reuse, 0x20, P1 ;  /* 0x000000204400780c */ /* 0x040fe20000f21070 */
[----:B------:R-:W-:Y:S01]  /*17c0*/  UIADD3 UR28, UPT, UPT, UR8, 0x4000, URZ ;  /* 0x00004000081c7890 */ /* 0x000fe2000fffe0ff */
[----:B------:R-:W-:Y:S01]  /*17d0*/  ISETP.LT.U32.AND P0, PT, R68, 0x20, P0 ;  /* 0x000000204400780c */ /* 0x000fe20000701070 */
[----:B-1----:R-:W-:Y:S02]  /*17e0*/  USHF.R.U32.HI UR16, URZ, 0x4, UR8 ;  /* 0x00000004ff107899 */ /* 0x002fe40008011608 */
[----:B------:R-:W-:-:S02]  /*17f0*/  USHF.R.U32.HI UR18, URZ, 0x4, UR28 ;  /* 0x00000004ff127899 */ /* 0x000fc4000801161c */
[----:B------:R-:W-:Y:S02]  /*1800*/  USGXT.U32 UR16, UR16, 0xe ;  /* 0x0000000e1010789a */ /* 0x000fe40008000000 */
[----:B------:R-:W-:Y:S01]  /*1810*/  USGXT.U32 UR18, UR18, 0xe ;  /* 0x0000000e1212789a */ /* 0x000fe20008000000 */
[----:B------:R-:W-:Y:S01]  /*1820*/  UMOV UR4, URZ ;  /* 0x000000ff00047c82 */ /* 0x000fe20008000000 */
[----:B------:R-:W-:Y:S02]  /*1830*/  UMOV UR17, 0x40004040 ;  /* 0x4000404000117882 */ /* 0x000fe40000000000 */
[----:B------:R-:W-:Y:S01]  /*1840*/  VOTEU.ANY UP0, P1 ;  /* 0x0000000000ff7886 */ /* 0x000fe20000800100 */
[----:B------:R-:W-:Y:S01]  /*1850*/  VOTEU.ANY UP2, P1 ;  /* 0x0000000000ff7886 */ /* 0x000fe20000840100 */
[----:B------:R-:W-:Y:S01]  /*1860*/  VOTEU.ANY UP1, P0 ;  /* 0x0000000000ff7886 */ /* 0x000fe20000020100 */
[----:B------:R-:W-:Y:S01]  /*1870*/  VOTEU.ANY UP3, P0 ;  /* 0x0000000000ff7886 */ /* 0x000fe20000060100 */
[----:B------:R-:W-:Y:S01]  /*1880*/  UMOV UR19, 0x40004040 ;  /* 0x4000404000137882 */ /* 0x000fe20000000000 */
[----:B------:R1:W-:Y:S01]  /*1890*/  @!P3 SYNCS.ARRIVE.TRANS64 RZ, [UR8+0x8000], R2 ;  /* 0x00800002ffffb9a7 */ /* 0x0003e20008000008 */
[----:B------:R2:W-:Y:S06]  /*18a0*/  MEMBAR.ALL.CTA ;  /* 0x0000000000007992 */ /* 0x0005ec0000008000 */
[----:B--2---:R-:W2:Y:S01]  /*18b0*/  FENCE.VIEW.ASYNC.S ;  /* 0x00000000000073c6 */ /* 0x004ea20000000000 */
[----:B------:R-:W-:Y:S01]  /*18c0*/  @UP0 UIADD3 UR9, UPT, UPT, UR8, 0x8000, URZ ;  /* 0x0000800008090890 */ /* 0x000fe2000fffe0ff */
[----:B------:R-:W-:Y:S01]  /*18d0*/  @UP0 UMOV UR10, URZ ;  /* 0x000000ff000a0c82 */ /* 0x000fe20008000000 */
[----:B------:R-:W-:Y:S01]  /*18e0*/  @UP1 UIADD3 UR29, UPT, UPT, UR8, 0x8000, URZ ;  /* 0x00008000081d1890 */ /* 0x000fe2000fffe0ff */
[----:B------:R-:W-:Y:S01]  /*18f0*/  @UP1 UMOV UR30, URZ ;  /* 0x000000ff001e1c82 */ /* 0x000fe20008000000 */
[----:B------:R-:W-:-:S02]  /*1900*/  UIADD3 UR22, UP0, UPT, UR16, 0x2, URZ ;  /* 0x0000000210167890 */ /* 0x000fc4000ff1e0ff */
[----:B------:R-:W-:Y:S02]  /*1910*/  UIADD3 UR20, UP1, UPT, UR18, 0x2, URZ ;  /* 0x0000000212147890 */ /* 0x000fe4000ff3e0ff */
[----:B------:R-:W-:Y:S02]  /*1920*/  UIADD3.X UR23, UPT, UPT, UR4, 0x40004040, URZ, UP0, !UPT ;  /* 0x4000404004177890 */ /* 0x000fe400087fe4ff */
[----:B------:R-:W-:Y:S02]  /*1930*/  UIADD3.X UR21, UPT, UPT, UR4, 0x40004040, URZ, UP1, !UPT ;  /* 0x4000404004157890 */ /* 0x000fe40008ffe4ff */
[----:B------:R-:W-:Y:S02]  /*1940*/  UIADD3.64 UR26, UPT, UPT, UR22, 0x2, URZ ;  /* 0x00000002161a7897 */ /* 0x000fe4000fffe0ff */
[----:B------:R-:W-:Y:S02]  /*1950*/  UIADD3.64 UR34, UPT, UPT, UR22, 0x4, URZ ;  /* 0x0000000416227897 */ /* 0x000fe4000fffe0ff */
[----:B------:R-:W-:-:S02]  /*1960*/  UIADD3.64 UR32, UPT, UPT, UR20, 0x2, URZ ;  /* 0x0000000214207897 */ /* 0x000fc4000fffe0ff */
[----:B------:R-:W-:Y:S02]  /*1970*/  UIADD3.64 UR36, UPT, UPT, UR20, 0x4, URZ ;  /* 0x0000000414247897 */ /* 0x000fe4000fffe0ff */
[----:B------:R-:W-:Y:S01]  /*1980*/  UISETP.NE.U32.AND UP0, UPT, UR24, URZ, UPT ;  /* 0x000000ff1800728c */ /* 0x000fe2000bf05070 */
[----:B--2---:R-:W-:Y:S06]  /*1990*/  BAR.SYNC.DEFER_BLOCKING 0x0 ;  /* 0x0000000000007b1d */ /* 0x004fec0000010000 */
[----:B------:R1:W-:Y:S02]  /*19a0*/  @UP2 UTMALDG.2D [UR8], [UR6] ;  /* 0x00000008060025b4 */ /* 0x0003e40008008000 */
[----:B------:R-:W-:Y:S06]  /*19b0*/  BAR.SYNC.DEFER_BLOCKING 0x0 ;  /* 0x0000000000007b1d */ /* 0x000fec0000010000 */
[----:B------:R1:W-:Y:S02]  /*19c0*/  @UP3 UTMALDG.2D [UR28], [UR12] ;  /* 0x0000001c0c0035b4 */ /* 0x0003e40008008000 */
[----:B------:R-:W-:Y:S06]  /*19d0*/  BAR.SYNC.DEFER_BLOCKING 0x0 ;  /* 0x0000000000007b1d */ /* 0x000fec0000010000 */
[----:B------:R-:W2:Y:S02]  /*19e0*/  SYNCS.PHASECHK.TRANS64.TRYWAIT P0, [UR8+0x8000], RZ ;  /* 0x008000ffff0075a7 */ /* 0x000ea40008001108 */
[----:B-12---:R-:W-:Y:S05]  /*19f0*/  @!P0 BRA `(.L_x_55) ;  /* 0x0000000c00188947 */ /* 0x006fea0003800000 */
.L_x_67:
[----:B------:R-:W-:Y:S05]  /*1a00*/  BRA.U UP0, `(.L_x_56) ;  /* 0x0000000100347547 */ /* 0x000fea000b800000 */
[----:B------:R-:W-:Y:S01]  /*1a10*/  UMOV UR4, 0x0 ;  /* 0x0000000000047882 */ /* 0x000fe20000000000 */
[----:B------:R-:W-:Y:S01]  /*1a20*/  UMOV UR5, 0x8200010 ;  /* 0x0820001000057882 */ /* 0x000fe20000000000 */
[----:B------:R-:W-:Y:S01]  /*1a30*/  UMOV UR28, 0x0 ;  /* 0x00000000001c7882 */ /* 0x000fe20000000000 */
[----:B------:R-:W-:Y:S01]  /*1a40*/  UMOV UR29, 0x8200010 ;  /* 0x08200010001d7882 */ /* 0x000fe20000000000 */
[----:B------:R-:W-:Y:S01]  /*1a50*/  UMOV UR38, 0x0 ;  /* 0x0000000000267882 */ /* 0x000fe20000000000 */
[----:B------:R-:W-:Y:S01]  /*1a60*/  UMOV UR39, 0x8200010 ;  /* 0x0820001000277882 */ /* 0x000fe20000000000 */
[----:B------:R1:W-:Y:S01]  /*1a70*/  UTCQMMA gdesc[UR16], gdesc[UR18], tmem[UR25], tmem[UR4], idesc[UR5], !UPT ;  /* 0x00ff0412100075ea */ /* 0x0003e2000f800319 */
[----:B------:R-:W-:Y:S01]  /*1a80*/  UMOV UR40, 0x0 ;  /* 0x0000000000287882 */ /* 0x000fe20000000000 */
[----:B------:R-:W-:Y:S01]  /*1a90*/  UMOV UR41, 0x8200010 ;  /* 0x0820001000297882 */ /* 0x000fe20000000000 */
[----:B------:R1:W-:Y:S01]  /*1aa0*/  UTCQMMA gdesc[UR22], gdesc[UR20], tmem[UR25], tmem[UR28], idesc[UR29], UPT ;  /* 0x00ff1c14160075ea */ /* 0x0003e2000b800319 */
[----:B------:R1:W-:Y:S01]  /*1ab0*/  UTCQMMA gdesc[UR26], gdesc[UR32], tmem[UR25], tmem[UR38], idesc[UR39], UPT ;  /* 0x00ff26201a0075ea */ /* 0x0003e2000b800319 */
[----:B------:R1:W-:Y:S01]  /*1ac0*/  UTCQMMA gdesc[UR34], gdesc[UR36], tmem[UR25], tmem[UR40], idesc[UR41], UPT ;  /* 0x00ff2824220075ea */ /* 0x0003e2000b800319 */
[----:B------:R-:W-:Y:S01]  /*1ad0*/  NOP ;  /* 0x0000000000007918 */ /* 0x000fe20000000000 */
.L_x_56:
[----:B------:R-:W-:Y:S01]  /*1ae0*/  ELECT P0, URZ, PT ;  /* 0x0000000000ff782f */ /* 0x000fe20003800000 */
[----:B-1----:R-:W-:-:S03]  /*1af0*/  UIADD3 UR4, UPT, UPT, UR8, 0x8010, URZ ;  /* 0x0000801008047890 */ /* 0x002fc6000fffe0ff */
[----:B------:R-:W-:Y:S01]  /*1b00*/  ISETP.LT.U32.AND P0, PT, R68, 0x20, P0 ;  /* 0x000000204400780c */ /* 0x000fe20000701070 */
[----:B------:R-:W-:-:S12]  /*1b10*/  UMOV UR5, URZ ;  /* 0x000000ff00057c82 */ /* 0x000fd80008000000 */
[----:B------:R-:W-:Y:S01]  /*1b20*/  VOTEU.ANY UP0, P0 ;  /* 0x0000000000ff7886 */ /* 0x000fe20000000100 */
[----:B------:R-:W-:Y:S01]  /*1b30*/  VOTEU.ANY UP1, P0 ;  /* 0x0000000000ff7886 */ /* 0x000fe20000020100 */
[----:B------:R-:W-:-:S03]  /*1b40*/  ISETP.GE.U32.AND P0, PT, R10, 0x81, PT ;  /* 0x000000810a00780c */ /* 0x000fc60003f06070 */
[----:B------:R-:W-:Y:S02]  /*1b50*/  @UP0 UMOV UR9, UR4 ;  /* 0x0000000400090c82 */ /* 0x000fe40008000000 */
[----:B------:R1:W-:Y:S01]  /*1b60*/  @UP1 UTCBAR [UR9], URZ ;  /* 0x000000ff090013e9 */ /* 0x0003e200080000ff */
[----:B------:R-:W-:Y:S06]  /*1b70*/  BAR.SYNC.DEFER_BLOCKING 0x0 ;  /* 0x0000000000007b1d */ /* 0x000fec0000010000 */
[----:B------:R-:W2:Y:S02]  /*1b80*/  SYNCS.PHASECHK.TRANS64.TRYWAIT P1, [UR8+0x8010], RZ ;  /* 0x008010ffff0075a7 */ /* 0x000ea40008021108 */
[----:B-12---:R-:W-:Y:S05]  /*1b90*/  @!P1 BRA `(.L_x_57) ;  /* 0x0000000800bc9947 */ /* 0x006fea0003800000 */
.L_x_68:
[----:B------:R-:W-:Y:S05]  /*1ba0*/  @!P0 BRA `(.L_x_54) ;  /* 0x0000000000e08947 */ /* 0x000fea0003800000 */
[----:B------:R-:W-:Y:S01]  /*1bb0*/  IMAD.MOV.U32 R2, RZ, RZ, 0x1 ;  /* 0x00000001ff027424 */ /* 0x000fe200078e00ff */
[----:B------:R-:W1:Y:S01]  /*1bc0*/  LDCU UR44, c[0x0][0x3a0] ;  /* 0x00007400ff2c77ac */ /* 0x000e620008000800 */
[----:B------:R-:W-:-:S05]  /*1bd0*/  UMOV UR10, 0x80 ;  /* 0x00000080000a7882 */ /* 0x000fca0000000000 */
.L_x_61:
[----:B------:R-:W-:Y:S01]  /*1be0*/  BAR.SYNC.DEFER_BLOCKING 0x0 ;  /* 0x0000000000007b1d */ /* 0x000fe20000010000 */
[----:B------:R-:W-:Y:S01]  /*1bf0*/  @!P3 IMAD.MOV.U32 R3, RZ, RZ, 0x8000 ;  /* 0x00008000ff03b424 */ /* 0x000fe200078e00ff */
[----:B------:R-:W-:Y:S02]  /*1c00*/  ELECT P1, URZ, PT ;  /* 0x0000000000ff782f */ /* 0x000fe40003820000 */
[----:B------:R-:W-:Y:S02]  /*1c10*/  ELECT P0, URZ, PT ;  /* 0x0000000000ff782f */ /* 0x000fe40003800000 */
[C---:B------:R-:W-:Y:S01]  /*1c20*/  ISETP.LT.U32.AND P1, PT, R68.reuse, 0x20, P1 ;  /* 0x000000204400780c */ /* 0x040fe20000f21070 */
[----:B------:R-:W-:Y:S01]  /*1c30*/  UMOV UR30, UR10 ;  /* 0x0000000a001e7c82 */ /* 0x000fe20008000000 */
[----:B------:R-:W-:-:S11]  /*1c40*/  ISETP.LT.U32.AND P0, PT, R68, 0x20, P0 ;  /* 0x000000204400780c */ /* 0x000fd60000701070 */
[----:B------:R-:W-:Y:S02]  /*1c50*/  VOTEU.ANY UP0, P1 ;  /* 0x0000000000ff7886 */ /* 0x000fe40000800100 */
[----:B------:R-:W-:Y:S01]  /*1c60*/  VOTEU.ANY UP1, P0 ;  /* 0x0000000000ff7886 */ /* 0x000fe20000020100 */
[----:B--2---:R2:W-:Y:S01]  /*1c70*/  @!P3 SYNCS.ARRIVE.TRANS64 RZ, [UR8+0x8000], R3 ;  /* 0x00800003ffffb9a7 */ /* 0x0045e20008000008 */
[----:B------:R4:W-:Y:S06]  /*1c80*/  MEMBAR.ALL.CTA ;  /* 0x0000000000007992 */ /* 0x0009ec0000008000 */
[----:B----4-:R-:W4:Y:S01]  /*1c90*/  FENCE.VIEW.ASYNC.S ;  /* 0x00000000000073c6 */ /* 0x010f220000000000 */
[----:B------:R-:W-:Y:S01]  /*1ca0*/  @UP0 UIADD3 UR9, UPT, UPT, UR8, 0x8000, URZ ;  /* 0x0000800008090890 */ /* 0x000fe2000fffe0ff */
[----:B----4-:R-:W-:Y:S01]  /*1cb0*/  VOTEU.ANY UP0, P1 ;  /* 0x0000000000ff7886 */ /* 0x010fe20000800100 */
[----:B------:R-:W-:-:S02]  /*1cc0*/  @UP1 UIADD3 UR28, UPT, UPT, UR8, 0x4000, URZ ;  /* 0x00004000081c1890 */ /* 0x000fc4000fffe0ff */
[----:B------:R-:W-:Y:S01]  /*1cd0*/  @UP1 UIADD3 UR29, UPT, UPT, UR8, 0x8000, URZ ;  /* 0x00008000081d1890 */ /* 0x000fe2000fffe0ff */
[----:B--2---:R-:W-:Y:S01]  /*1ce0*/  IMAD.U32 R3, R2, -0x80000000, RZ ;  /* 0x8000000002037824 */ /* 0x004fe200078e00ff */
[----:B------:R-:W-:Y:S01]  /*1cf0*/  VOTEU.ANY UP1, P0 ;  /* 0x0000000000ff7886 */ /* 0x000fe20000020100 */
[----:B------:R-:W-:Y:S06]  /*1d00*/  BAR.SYNC.DEFER_BLOCKING 0x0 ;  /* 0x0000000000007b1d */ /* 0x000fec0000010000 */
[----:B------:R2:W-:Y:S01]  /*1d10*/  @UP0 UTMALDG.2D [UR8], [UR6] ;  /* 0x00000008060005b4 */ /* 0x0005e20008008000 */
[----:B------:R-:W-:Y:S01]  /*1d20*/  UISETP.NE.U32.AND UP0, UPT, UR24, URZ, UPT ;  /* 0x000000ff1800728c */ /* 0x000fe2000bf05070 */
[----:B------:R-:W-:Y:S06]  /*1d30*/  BAR.SYNC.DEFER_BLOCKING 0x0 ;  /* 0x0000000000007b1d */ /* 0x000fec0000010000 */
[----:B------:R2:W-:Y:S02]  /*1d40*/  @UP1 UTMALDG.2D [UR28], [UR12] ;  /* 0x0000001c0c0015b4 */ /* 0x0005e40008008000 */
[----:B------:R-:W-:Y:S06]  /*1d50*/  BAR.SYNC.DEFER_BLOCKING 0x0 ;  /* 0x0000000000007b1d */ /* 0x000fec0000010000 */
[----:B------:R-:W4:Y:S02]  /*1d60*/  SYNCS.PHASECHK.TRANS64.TRYWAIT P0, [UR8+0x8000], R3 ;  /* 0x00800003ff0075a7 */ /* 0x000f240008001108 */
[----:B--2-4-:R-:W-:Y:S05]  /*1d70*/  @!P0 BRA `(.L_x_58) ;  /* 0x0000000800508947 */ /* 0x014fea0003800000 */
.L_x_69:
[----:B------:R-:W-:Y:S05]  /*1d80*/  BRA.U UP0, `(.L_x_59) ;  /* 0x0000000100347547 */ /* 0x000fea000b800000 */
[----:B------:R-:W-:Y:S01]  /*1d90*/  UMOV UR28, 0x0 ;  /* 0x00000000001c7882 */ /* 0x000fe20000000000 */
[----:B------:R-:W-:Y:S01]  /*1da0*/  UMOV UR29, 0x8200010 ;  /* 0x08200010001d7882 */ /* 0x000fe20000000000 */
[----:B------:R-:W-:Y:S01]  /*1db0*/  UMOV UR38, 0x0 ;  /* 0x0000000000267882 */ /* 0x000fe20000000000 */
[----:B------:R-:W-:Y:S01]  /*1dc0*/  UMOV UR39, 0x8200010 ;  /* 0x0820001000277882 */ /* 0x000fe20000000000 */
[----:B------:R-:W-:Y:S01]  /*1dd0*/  UMOV UR40, 0x0 ;  /* 0x0000000000287882 */ /* 0x000fe20000000000 */
[----:B------:R-:W-:Y:S01]  /*1de0*/  UMOV UR41, 0x8200010 ;  /* 0x0820001000297882 */ /* 0x000fe20000000000 */
[----:B------:R2:W-:Y:S01]  /*1df0*/  UTCQMMA gdesc[UR16], gdesc[UR18], tmem[UR25], tmem[UR28], idesc[UR29], UPT ;  /* 0x00ff1c12100075ea */ /* 0x0005e2000b800319 */
[----:B------:R-:W-:Y:S01]  /*1e00*/  UMOV UR42, 0x0 ;  /* 0x00000000002a7882 */ /* 0x000fe20000000000 */
[----:B------:R-:W-:Y:S01]  /*1e10*/  UMOV UR43, 0x8200010 ;  /* 0x08200010002b7882 */ /* 0x000fe20000000000 */
[----:B------:R2:W-:Y:S01]  /*1e20*/  UTCQMMA gdesc[UR22], gdesc[UR20], tmem[UR25], tmem[UR38], idesc[UR39], UPT ;  /* 0x00ff2614160075ea */ /* 0x0005e2000b800319 */
[----:B------:R2:W-:Y:S01]  /*1e30*/  UTCQMMA gdesc[UR26], gdesc[UR32], tmem[UR25], tmem[UR40], idesc[UR41], UPT ;  /* 0x00ff28201a0075ea */ /* 0x0005e2000b800319 */
[----:B------:R2:W-:Y:S01]  /*1e40*/  UTCQMMA gdesc[UR34], gdesc[UR36], tmem[UR25], tmem[UR42], idesc[UR43], UPT ;  /* 0x00ff2a24220075ea */ /* 0x0005e2000b800319 */
[----:B------:R-:W-:Y:S01]  /*1e50*/  NOP ;  /* 0x0000000000007918 */ /* 0x000fe20000000000 */
.L_x_59:
[----:B------:R-:W-:-:S04]  /*1e60*/  ELECT P0, URZ, PT ;  /* 0x0000000000ff782f */ /* 0x000fc80003800000 */
[----:B------:R-:W-:-:S13]  /*1e70*/  ISETP.LT.U32.AND P0, PT, R68, 0x20, P0 ;  /* 0x000000204400780c */ /* 0x000fda0000701070 */
[----:B------:R-:W-:Y:S01]  /*1e80*/  VOTEU.ANY UP0, P0 ;  /* 0x0000000000ff7886 */ /* 0x000fe20000000100 */
[----:B------:R-:W-:-:S04]  /*1e90*/  VOTEU.ANY UP1, P0 ;  /* 0x0000000000ff7886 */ /* 0x000fc80000020100 */
[----:B------:R-:W-:Y:S02]  /*1ea0*/  @UP0 UMOV UR9, UR4 ;  /* 0x0000000400090c82 */ /* 0x000fe40008000000 */
[----:B------:R4:W-:Y:S01]  /*1eb0*/  @UP1 UTCBAR [UR9], URZ ;  /* 0x000000ff090013e9 */ /* 0x0009e200080000ff */
[----:B------:R-:W-:Y:S06]  /*1ec0*/  BAR.SYNC.DEFER_BLOCKING 0x0 ;  /* 0x0000000000007b1d */ /* 0x000fec0000010000 */
[----:B------:R-:W5:Y:S02]  /*1ed0*/  SYNCS.PHASECHK.TRANS64.TRYWAIT P0, [UR8+0x8010], R3 ;  /* 0x00801003ff0075a7 */ /* 0x000f640008001108 */
[----:B----45:R-:W-:Y:S05]  /*1ee0*/  @!P0 BRA `(.L_x_60) ;  /* 0x0000000800008947 */ /* 0x030fea0003800000 */
.L_x_70:
[----:B------:R-:W-:Y:S01]  /*1ef0*/  UIADD3 UR10, UPT, UPT, UR10, 0x80, URZ ;  /* 0x000000800a0a7890 */ /* 0x000fe2000fffe0ff */
[----:B------:R-:W-:-:S03]  /*1f00*/  LOP3.LUT R2, R2, 0x1, RZ, 0x3c, !PT ;  /* 0x0000000102027812 */ /* 0x000fc600078e3cff */
[----:B-1----:R-:W-:-:S09]  /*1f10*/  UISETP.GE.AND UP0, UPT, UR10, UR44, UPT ;  /* 0x0000002c0a00728c */ /* 0x002fd2000bf06270 */
[----:B------:R-:W-:Y:S05]  /*1f20*/  BRA.U !UP0, `(.L_x_61) ;  /* 0xfffffffd082c7547 */ /* 0x000fea000b83ffff */
.L_x_54:
[----:B--2-4-:R-:W-:Y:S06]  /*1f30*/  BAR.SYNC.DEFER_BLOCKING 0x0 ;  /* 0x0000000000007b1d */ /* 0x014fec0000010000 */
[----:B------:R-:W-:Y:S04]  /*1f40*/  BSSY.RECONVERGENT B4, `(.L_x_62) ;  /* 0x0000004000047945 */ /* 0x000fe80003800200 */
[----:B------:R-:W-:Y:S05]  /*1f50*/  @P3 BRA `(.L_x_63) ;  /* 0x0000000000083947 */ /* 0x000fea0003800000 */
[----:B------:R-:W2:Y:S02]  /*1f60*/  SYNCS.CCTL.IV [UR8+0x8000] ;  /* 0x00800000ff0079b1 */ /* 0x000ea40008000008 */
[----:B--2---:R-:W2:Y:S02]  /*1f70*/  SYNCS.CCTL.IV [UR8+0x8010] ;  /* 0x00801000ff0079b1 */ /* 0x004ea40008000008 */
.L_x_63:
[----:B-1----:R-:W-:Y:S05]  /*1f80*/  BSYNC.RECONVERGENT B4 ;  /* 0x0000000000047941 */ /* 0x002fea0003800200 */
.L_x_62:
[----:B------:R-:W-:Y:S01]  /*1f90*/  USHF.L.U32 UR4, UR24, 0x15, URZ ;  /* 0x0000001518047899 */ /* 0x000fe200080006ff */
[C---:B------:R-:W-:Y:S01]  /*1fa0*/  IMAD.SHL.U32 R2, R0.reuse, 0x10, RZ ;  /* 0x0000001000027824 */ /* 0x040fe200078e00ff */
[----:B------:R-:W-:Y:S01]  /*1fb0*/  USHF.L.U32 UR24, UR24, 0x4, URZ ;  /* 0x0000000418187899 */ /* 0x000fe200080006ff */
[----:B------:R-:W-:Y:S01]  /*1fc0*/  SHF.R.U32.HI R3, RZ, 0x1, R0 ;  /* 0x00000001ff037819 */ /* 0x000fe20000011600 */
[----:B------:R-:W-:Y:S01]  /*1fd0*/  ULOP3.LUT UR4, UR4, 0x600000, URZ, 0xc0, !UPT ;  /* 0x0060000004047892 */ /* 0x000fe2000f8ec0ff */
[----:B------:R-:W-:Y:S01]  /*1fe0*/  IMAD.SHL.U32 R0, R0, 0x80, RZ ;  /* 0x0000008000007824 */ /* 0x000fe200078e00ff */
[----:B------:R-:W-:Y:S01]  /*1ff0*/  ULOP3.LUT UR24, UR24, 0x40, URZ, 0xc0, !UPT ;  /* 0x0000004018187892 */ /* 0x000fe2000f8ec0ff */
[----:B------:R-:W-:Y:S02]  /*2000*/  LOP3.LUT R2, R2, 0x70, RZ, 0xc0, !PT ;  /* 0x0000007002027812 */ /* 0x000fe400078ec0ff */
[----:B------:R-:W-:Y:S01]  /*2010*/  ELECT P0, URZ, PT ;  /* 0x0000000000ff782f */ /* 0x000fe20003800000 */
[----:B------:R-:W-:Y:S01]  /*2020*/  UIADD3 UR4, UPT, UPT, UR24, UR4, UR25 ;  /* 0x0000000418047290 */ /* 0x000fe2000fffe019 */
[----:B------:R-:W-:Y:S01]  /*2030*/  LOP3.LUT R3, R2, 0x40, R3, 0x78, !PT ;  /* 0x0000004002037812 */ /* 0x000fe200078e7803 */
[----:B------:R-:W-:Y:S01]  /*2040*/  UMOV UR9, UR31 ;  /* 0x0000001f00097c82 */ /* 0x000fe20008000000 */
[----:B------:R-:W-:Y:S01]  /*2050*/  ISETP.LT.U32.AND P0, PT, R68, 0x20, P0 ;  /* 0x000000204400780c */ /* 0x000fe20000701070 */
[----:B------:R-:W-:Y:S01]  /*2060*/  UMOV UR10, UR11 ;  /* 0x0000000b000a7c82 */ /* 0x000fe20008000000 */
[----:B------:R-:W-:-:S04]  /*2070*/  LOP3.LUT R0, R3, 0x3f80, R0, 0xf8, !PT ;  /* 0x00003f8003007812 */ /* 0x000fc800078ef800 */
[----:B---3--:R-:W1:Y:S01]  /*2080*/  LDTM.x64 R4, tmem[UR4] ;  /* 0x00000004000479ee */ /* 0x008e620008340000 */
[C---:B------:R-:W-:Y:S01]  /*2090*/  LOP3.LUT R2, R0.reuse, 0x10, RZ, 0x3c, !PT ;  /* 0x0000001000027812 */ /* 0x040fe200078e3cff */
[----:B------:R-:W-:Y:S01]  /*20a0*/  NOP ;  /* 0x0000000000007918 */ /* 0x000fe20000000000 */
[----:B------:R-:W-:-:S04]  /*20b0*/  LOP3.LUT R3, R0, 0x20, RZ, 0x3c, !PT ;  /* 0x0000002000037812 */ /* 0x000fc800078e3cff */
[----:B-1----:R-:W-:Y:S01]  /*20c0*/  VOTEU.ANY UP1, P0 ;  /* 0x0000000000ff7886 */ /* 0x002fe20000020100 */
[----:B------:R-:W-:Y:S01]  /*20d0*/  VOTEU.ANY UP0, P0 ;  /* 0x0000000000ff7886 */ /* 0x000fe20000000100 */
[----:B------:R-:W-:Y:S02]  /*20e0*/  F2FP.SATFINITE.E4M3.F32.PACK_AB_MERGE_C R6, R7, R6, RZ ;  /* 0x000000060706723e */ /* 0x000fe400048070ff */
[----:B------:R-:W-:Y:S02]  /*20f0*/  F2FP.SATFINITE.E4M3.F32.PACK_AB_MERGE_C R10, R11, R10, RZ ;  /* 0x0000000a0b0a723e */ /* 0x000fe400048070ff */
[----:B------:R-:W-:Y:S02]  /*2100*/  F2FP.SATFINITE.E4M3.F32.PACK_AB_MERGE_C R14, R15, R14, RZ ;  /* 0x0000000e0f0e723e */ /* 0x000fe400048070ff */
[----:B------:R-:W-:Y:S02]  /*2110*/  F2FP.SATFINITE.E4M3.F32.PACK_AB_MERGE_C R7, R19, R18, RZ ;  /* 0x000000121307723e */ /* 0x000fe400048070ff */
[----:B------:R-:W-:-:S02]  /*2120*/  F2FP.SATFINITE.E4M3.F32.PACK_AB_MERGE_C R22, R23, R22, RZ ;  /* 0x000000161716723e */ /* 0x000fc400048070ff */
[----:B------:R-:W-:Y:S02]  /*2130*/  F2FP.SATFINITE.E4M3.F32.PACK_AB_MERGE_C R26, R27, R26, RZ ;  /* 0x0000001a1b1a723e */ /* 0x000fe400048070ff */
        /* <DEDUP_REMOVED lines=10> */
[----:B------:R-:W-:-:S02]  /*21e0*/  F2FP.SATFINITE.E4M3.F32.PACK_AB_MERGE_C R4, R5, R4, R6 ;  /* 0x000000040504723e */ /* 0x000fc40004807006 */
[----:B------:R-:W-:Y:S02]  /*21f0*/  F2FP.SATFINITE.E4M3.F32.PACK_AB_MERGE_C R5, R9, R8, R10 ;  /* 0x000000080905723e */ /* 0x000fe4000480700a */
[----:B------:R-:W-:Y:S02]  /*2200*/  F2FP.SATFINITE.E4M3.F32.PACK_AB_MERGE_C R6, R13, R12, R14 ;  /* 0x0000000c0d06723e */ /* 0x000fe4000480700e */
[----:B------:R-:W-:Y:S02]  /*2210*/  F2FP.SATFINITE.E4M3.F32.PACK_AB_MERGE_C R7, R17, R16, R7 ;  /* 0x000000101107723e */ /* 0x000fe40004807007 */
[----:B------:R-:W-:Y:S02]  /*2220*/  F2FP.SATFINITE.E4M3.F32.PACK_AB_MERGE_C R20, R21, R20, R22 ;  /* 0x000000141514723e */ /* 0x000fe40004807016 */
[----:B------:R-:W-:Y:S01]  /*2230*/  F2FP.SATFINITE.E4M3.F32.PACK_AB_MERGE_C R21, R25, R24, R26 ;  /* 0x000000181915723e */ /* 0x000fe2000480701a */
[----:B--2---:R1:W-:Y:S01]  /*2240*/  STS.128 [R0+UR8], R4 ;  /* 0x0000000400007988 */ /* 0x0043e20008000c08 */
[----:B------:R-:W-:-:S02]  /*2250*/  F2FP.SATFINITE.E4M3.F32.PACK_AB_MERGE_C R22, R29, R28, R30 ;  /* 0x0000001c1d16723e */ /* 0x000fc4000480701e */
[----:B------:R-:W-:Y:S02]  /*2260*/  F2FP.SATFINITE.E4M3.F32.PACK_AB_MERGE_C R23, R33, R32, R34 ;  /* 0x000000202117723e */ /* 0x000fe40004807022 */
[----:B------:R-:W-:Y:S02]  /*2270*/  F2FP.SATFINITE.E4M3.F32.PACK_AB_MERGE_C R36, R37, R36, R38 ;  /* 0x000000242524723e */ /* 0x000fe40004807026 */
[----:B------:R-:W-:Y:S01]  /*2280*/  F2FP.SATFINITE.E4M3.F32.PACK_AB_MERGE_C R37, R41, R40, R42 ;  /* 0x000000282925723e */ /* 0x000fe2000480702a */
[----:B------:R1:W-:Y:S01]  /*2290*/  STS.128 [R2+UR8], R20 ;  /* 0x0000001402007988 */ /* 0x0003e20008000c08 */
[----:B------:R-:W-:Y:S02]  /*22a0*/  F2FP.SATFINITE.E4M3.F32.PACK_AB_MERGE_C R38, R45, R44, R46 ;  /* 0x0000002c2d26723e */ /* 0x000fe4000480702e */
[----:B------:R-:W-:Y:S02]  /*22b0*/  F2FP.SATFINITE.E4M3.F32.PACK_AB_MERGE_C R39, R49, R48, R50 ;  /* 0x000000303127723e */ /* 0x000fe40004807032 */
[----:B------:R-:W-:-:S02]  /*22c0*/  F2FP.SATFINITE.E4M3.F32.PACK_AB_MERGE_C R52, R53, R52, R54 ;  /* 0x000000343534723e */ /* 0x000fc40004807036 */
[----:B------:R-:W-:Y:S01]  /*22d0*/  F2FP.SATFINITE.E4M3.F32.PACK_AB_MERGE_C R53, R57, R56, R58 ;  /* 0x000000383935723e */ /* 0x000fe2000480703a */
[----:B------:R1:W-:Y:S01]  /*22e0*/  STS.128 [R3+UR8], R36 ;  /* 0x0000002403007988 */ /* 0x0003e20008000c08 */
[----:B------:R-:W-:Y:S02]  /*22f0*/  F2FP.SATFINITE.E4M3.F32.PACK_AB_MERGE_C R54, R61, R60, R62 ;  /* 0x0000003c3d36723e */ /* 0x000fe4000480703e */
[----:B------:R-:W-:Y:S02]  /*2300*/  F2FP.SATFINITE.E4M3.F32.PACK_AB_MERGE_C R55, R65, R64, R66 ;  /* 0x000000404137723e */ /* 0x000fe40004807042 */
[----:B------:R-:W-:-:S05]  /*2310*/  LOP3.LUT R8, R0, 0x30, RZ, 0x3c, !PT ;  /* 0x0000003000087812 */ /* 0x000fca00078e3cff */
[----:B------:R1:W-:Y:S01]  /*2320*/  STS.128 [R8+UR8], R52 ;  /* 0x0000003408007988 */ /* 0x0003e20008000c08 */
[----:B------:R2:W-:Y:S06]  /*2330*/  MEMBAR.ALL.CTA ;  /* 0x0000000000007992 */ /* 0x0005ec0000008000 */
[----:B--2---:R-:W2:Y:S02]  /*2340*/  FENCE.VIEW.ASYNC.S ;  /* 0x00000000000073c6 */ /* 0x004ea40000000000 */
[----:B--2---:R-:W-:Y:S06]  /*2350*/  BAR.SYNC.DEFER_BLOCKING 0x0 ;  /* 0x0000000000007b1d */ /* 0x004fec0000010000 */
[----:B------:R1:W-:Y:S01]  /*2360*/  @UP1 UTMASTG.2D [UR8], [UR14] ;  /* 0x000000080e0013b5 */ /* 0x0003e20008008000 */
[----:B------:R0:W-:Y:S01]  /*2370*/  UTMACMDFLUSH ;  /* 0x00000000000079b7 */ /* 0x0001e20000000000 */
[----:B------:R-:W-:-:S04]  /*2380*/  DEPBAR.LE SB0, 0x0 ;  /* 0x000080000000791a */ /* 0x000fc80000000000 */
[----:B------:R-:W-:Y:S08]  /*2390*/  BAR.SYNC.DEFER_BLOCKING 0x0 ;  /* 0x0000000000007b1d */ /* 0x000ff00000010000 */
[----:B------:R-:W-:Y:S06]  /*23a0*/  BAR.SYNC.DEFER_BLOCKING 0x0 ;  /* 0x0000000000007b1d */ /* 0x000fec0000010000 */
[----:B-1----:R-:W-:Y:S05]  /*23b0*/  @P2 BRA `(.L_x_64) ;  /* 0x0000000000a02947 */ /* 0x002fea0003800000 */
[----:B------:R-:W1:Y:S01]  /*23c0*/  S2UR UR5, SR_CgaCtaId ;  /* 0x00000000000579c3 */ /* 0x000e620000008800 */
[----:B------:R-:W-:Y:S01]  /*23d0*/  NOP ;  /* 0x0000000000007918 */ /* 0x000fe20000000000 */
[----:B------:R-:W-:Y:S01]  /*23e0*/  UMOV UR4, 0x50 ;  /* 0x0000005000047882 */ /* 0x000fe20000000000 */
[----:B------:R-:W-:Y:S02]  /*23f0*/  IMAD.U32 R0, RZ, RZ, UR25 ;  /* 0x00000019ff007e24 */ /* 0x000fe4000f8e00ff */
[----:B------:R-:W-:Y:S02]  /*2400*/  IMAD.MOV.U32 R3, RZ, RZ, 0xf ;  /* 0x0000000fff037424 */ /* 0x000fe400078e00ff */
[----:B------:R-:W-:Y:S01]  /*2410*/  IMAD.MOV.U32 R7, RZ, RZ, 0x1 ;  /* 0x00000001ff077424 */ /* 0x000fe200078e00ff */
[----:B------:R-:W-:-:S04]  /*2420*/  LOP3.LUT R0, R0, 0xffff, RZ, 0xc0, !PT ;  /* 0x0000ffff00007812 */ /* 0x000fc800078ec0ff */
[----:B------:R-:W-:-:S05]  /*2430*/  SHF.R.U32.HI R0, RZ, 0x5, R0 ;  /* 0x00000005ff007819 */ /* 0x000fca0000011600 */
[----:B------:R-:W-:Y:S01]  /*2440*/  VIADD R2, R0, 0x10 ;  /* 0x0000001000027836 */ /* 0x000fe20000000000 */
[----:B------:R-:W-:Y:S01]  /*2450*/  SHF.L.U32 R0, R3, R0, RZ ;  /* 0x0000000003007219 */ /* 0x000fe200000006ff */
[----:B-1----:R-:W-:-:S03]  /*2460*/  ULEA UR6, UR5, UR4, 0x18 ;  /* 0x0000000405067291 */ /* 0x002fc6000f8ec0ff */
[----:B------:R-:W-:-:S04]  /*2470*/  SHF.L.U32 R3, R7, R2, RZ ;  /* 0x0000000207037219 */ /* 0x000fc800000006ff */
[----:B------:R-:W-:Y:S02]  /*2480*/  LOP3.LUT R0, R3, R0, RZ, 0xfc, !PT ;  /* 0x0000000003007212 */ /* 0x000fe400078efcff */
[----:B------:R-:W1:Y:S02]  /*2490*/  LDS R5, [UR6] ;  /* 0x00000006ff057984 */ /* 0x000e640008000800 */
[C---:B------:R-:W-:Y:S02]  /*24a0*/  LOP3.LUT R2, R0.reuse, 0xffff, RZ, 0xc0, !PT ;  /* 0x0000ffff00027812 */ /* 0x040fe400078ec0ff */
[----:B-1----:R-:W-:-:S04]  /*24b0*/  LOP3.LUT R3, R0, 0xffff, R5, 0x80, !PT ;  /* 0x0000ffff00037812 */ /* 0x002fc800078e8005 */
[----:B------:R-:W-:-:S13]  /*24c0*/  ISETP.NE.AND P0, PT, R3, R2, PT ;  /* 0x000000020300720c */ /* 0x000fda0003f05270 */
[----:B------:R-:W-:Y:S05]  /*24d0*/  @P0 BRA `(.L_x_65) ;  /* 0x0000000000500947 */ /* 0x000fea0003800000 */
[----:B------:R-:W-:Y:S02]  /*24e0*/  SHF.R.U32.HI R5, RZ, 0x10, R5 ;  /* 0x00000010ff057819 */ /* 0x000fe40000011605 */
[----:B------:R-:W-:-:S04]  /*24f0*/  SHF.R.U32.HI R2, RZ, 0x10, R0 ;  /* 0x00000010ff027819 */ /* 0x000fc80000011600 */
[----:B------:R-:W-:-:S04]  /*2500*/  LOP3.LUT R5, R5, R2, RZ, 0xc0, !PT ;  /* 0x0000000205057212 */ /* 0x000fc800078ec0ff */
[----:B------:R-:W-:-:S13]  /*2510*/  ISETP.NE.AND P0, PT, R5, R2, PT ;  /* 0x000000020500720c */ /* 0x000fda0003f05270 */
[----:B------:R-:W-:Y:S05]  /*2520*/  @P0 BRA `(.L_x_66) ;  /* 0x0000000000300947 */ /* 0x000fea0003800000 */
[----:B------:R-:W-:Y:S01]  /*2530*/  R2UR UR4, R0 ;  /* 0x00000000000472ca */ /* 0x000fe200000e0000 */
[----:B------:R-:W-:Y:S01]  /*2540*/  VOTEU.ANY UR5, UPT, PT ;  /* 0x0000000000057886 */ /* 0x000fe200038e0100 */
[----:B------:R-:W1:Y:S01]  /*2550*/  S2R R0, SR_LANEID ;  /* 0x0000000000007919 */ /* 0x000e620000000000 */
[----:B------:R-:W-:-:S10]  /*2560*/  UFLO.U32 UR5, UR5 ;  /* 0x00000005000572bd */ /* 0x000fd400080e0000 */
[----:B------:R-:W-:-:S06]  /*2570*/  ULOP3.LUT UR4, URZ, UR4, URZ, 0x33, !UPT ;  /* 0x00000004ff047292 */ /* 0x000fcc000f8e33ff */
[----:B------:R-:W-:-:S04]  /*2580*/  IMAD.U32 R2, RZ, RZ, UR4 ;  /* 0x00000004ff027e24 */ /* 0x000fc8000f8e00ff */
[----:B------:R-:W2:Y:S02]  /*2590*/  REDUX UR7, R2 ;  /* 0x00000000020773c4 */ /* 0x000ea40000000000 */
[----:B------:R3:W-:Y:S01]  /*25a0*/  UTCATOMSWS.AND URZ, UR4 ;  /* 0x0000000400ff79e3 */ /* 0x0007e20008000000 */
[----:B-1----:R-:W-:Y:S01]  /*25b0*/  ISETP.EQ.U32.AND P0, PT, R0, UR5, PT ;  /* 0x0000000500007c0c */ /* 0x002fe2000bf02070 */
[----:B--2---:R-:W-:-:S12]  /*25c0*/  IMAD.U32 R0, RZ, RZ, UR7 ;  /* 0x00000007ff007e24 */ /* 0x004fd8000f8e00ff */
[----:B------:R3:W-:Y:S01]  /*25d0*/  @P0 ATOMS.AND RZ, [UR6], R0 ;  /* 0x00000000ffff098c */ /* 0x0007e2000a800006 */
[----:B------:R-:W-:Y:S05]  /*25e0*/  BRA `(.L_x_64) ;  /* 0x0000000000147947 */ /* 0x000fea0003800000 */
.L_x_66:
[----:B------:R-:W-:-:S07]  /*25f0*/  MOV R2, 0x2610 ;  /* 0x0000261000027802 */ /* 0x000fce0000000f00 */
[----:B------:R-:W-:Y:S05]  /*2600*/  CALL.REL.NOINC `($__internal_0_$__cuda_sm10x_tcgen05_guardrail_trap_col_being_dealloced_not_returned_by_alloc) ;  /* 0x0000000000447944 */ /* 0x000fea0003c00000 */
[----:B------:R-:W-:Y:S05]  /*2610*/  BRA `(.L_x_64) ;  /* 0x0000000000087947 */ /* 0x000fea0003800000 */
.L_x_65:
[----:B------:R-:W-:-:S07]  /*2620*/  MOV R2, 0x2640 ;  /* 0x0000264000027802 */ /* 0x000fce0000000f00 */
[----:B------:R-:W-:Y:S05]  /*2630*/  CALL.REL.NOINC `($__internal_2_$__cuda_sm10x_tcgen05_guardrail_trap_unallocated_columns_being_dealloced) ;  /* 0x0000000000507944 */ /* 0x000fea0003c00000 */
.L_x_64:
[----:B------:R-:W-:Y:S01]  /*2640*/  NOP ;  /* 0x0000000000007918 */ /* 0x000fe20000000000 */
[----:B---3--:R-:W-:Y:S05]  /*2650*/  EXIT ;  /* 0x000000000000794d */ /* 0x008fea0003800000 */
.L_x_55:
[----:B------:R-:W1:Y:S02]  /*2660*/  SYNCS.PHASECHK.TRANS64.TRYWAIT P0, [UR8+0x8000], RZ ;  /* 0x008000ffff0075a7 */ /* 0x000e640008001108 */
[----:B-1----:R-:W-:Y:S05]  /*2670*/  @!P0 BRA `(.L_x_55) ;  /* 0xfffffffc00f88947 */ /* 0x002fea000383ffff */
[----:B------:R-:W-:Y:S05]  /*2680*/  BRA `(.L_x_67) ;  /* 0xfffffff000dc7947 */ /* 0x000fea000383ffff */
.L_x_57:
[----:B------:R-:W1:Y:S02]  /*2690*/  SYNCS.PHASECHK.TRANS64.TRYWAIT P1, [UR8+0x8010], RZ ;  /* 0x008010ffff0075a7 */ /* 0x000e640008021108 */
[----:B-1----:R-:W-:Y:S05]  /*26a0*/  @!P1 BRA `(.L_x_57) ;  /* 0xfffffffc00f89947 */ /* 0x002fea000383ffff */
[----:B------:R-:W-:Y:S05]  /*26b0*/  BRA `(.L_x_68) ;  /* 0xfffffff400387947 */ /* 0x000fea000383ffff */
.L_x_58:
[----:B------:R-:W2:Y:S02]  /*26c0*/  SYNCS.PHASECHK.TRANS64.TRYWAIT P0, [UR8+0x8000], R3 ;  /* 0x00800003ff0075a7 */ /* 0x000ea40008001108 */
[----:B--2---:R-:W-:Y:S05]  /*26d0*/  @!P0 BRA `(.L_x_58) ;  /* 0xfffffffc00f88947 */ /* 0x004fea000383ffff */
[----:B------:R-:W-:Y:S05]  /*26e0*/  BRA `(.L_x_69) ;  /* 0xfffffff400a47947 */ /* 0x000fea000383ffff */
.L_x_60:
[----:B------:R-:W4:Y:S02]  /*26f0*/  SYNCS.PHASECHK.TRANS64.TRYWAIT P0, [UR8+0x8010], R3 ;  /* 0x00801003ff0075a7 */ /* 0x000f240008001108 */
[----:B----4-:R-:W-:Y:S05]  /*2700*/  @!P0 BRA `(.L_x_60) ;  /* 0xfffffffc00f88947 */ /* 0x010fea000383ffff */
[----:B------:R-:W-:Y:S05]  /*2710*/  BRA `(.L_x_70) ;  /* 0xfffffff400f47947 */ /* 0x000fea000383ffff */
        .weak           $__internal_0_$__cuda_sm10x_tcgen05_guardrail_trap_col_being_dealloced_not_returned_by_alloc
        .type           $__internal_0_$__cuda_sm10x_tcgen05_guardrail_trap_col_being_dealloced_not_returned_by_alloc,@function
        .size           $__internal_0_$__cuda_sm10x_tcgen05_guardrail_trap_col_being_dealloced_not_returned_by_alloc,($__internal_1_$__cuda_sm10x_tcgen05_guardrail_trap_phase_invalid_during_alloc - $__internal_0_$__cuda_sm10x_tcgen05_guardrail_trap_col_being_dealloced_not_returned_by_alloc)
$__internal_0_$__cuda_sm10x_tcgen05_guardrail_trap_col_being_dealloced_not_returned_by_alloc:
[----:B------:R-:W-:Y:S05]  /*2720*/  BPT.TRAP 0x1 ;  /* 0x000000040000795c */ /* 0x000fea0000300000 */
[----:B------:R-:W-:-:S04]  /*2730*/  IMAD.MOV.U32 R3, RZ, RZ, 0x0 ;  /* 0x00000000ff037424 */ /* 0x000fc800078e00ff */
[----:B------:R-:W-:Y:S05]  /*2740*/  RET.REL.NODEC R2 `(gluon_tcgen05) ;  /* 0xffffffd8022c7950 */ /* 0x000fea0003c3ffff */
        .weak           $__internal_1_$__cuda_sm10x_tcgen05_guardrail_trap_phase_invalid_during_alloc
        .type           $__internal_1_$__cuda_sm10x_tcgen05_guardrail_trap_phase_invalid_during_alloc,@function
        .size           $__internal_1_$__cuda_sm10x_tcgen05_guardrail_trap_phase_invalid_during_alloc,($__internal_2_$__cuda_sm10x_tcgen05_guardrail_trap_unallocated_columns_being_dealloced - $__internal_1_$__cuda_sm10x_tcgen05_guardrail_trap_phase_invalid_during_alloc)
$__internal_1_$__cuda_sm10x_tcgen05_guardrail_trap_phase_invalid_during_alloc:
[----:B------:R-:W-:Y:S05]  /*2750*/  BPT.TRAP 0x1 ;  /* 0x000000040000795c */ /* 0x000fea0000300000 */
[----:B------:R-:W-:-:S04]  /*2760*/  IMAD.MOV.U32 R3, RZ, RZ, 0x0 ;  /* 0x00000000ff037424 */ /* 0x000fc800078e00ff */
[----:B------:R-:W-:Y:S05]  /*2770*/  RET.REL.NODEC R2 `(gluon_tcgen05) ;  /* 0xffffffd802207950 */ /* 0x000fea0003c3ffff */
        .weak           $__internal_2_$__cuda_sm10x_tcgen05_guardrail_trap_unallocated_columns_being_dealloced
        .type           $__internal_2_$__cuda_sm10x_tcgen05_guardrail_trap_unallocated_columns_being_dealloced,@function
        .size           $__internal_2_$__cuda_sm10x_tcgen05_guardrail_trap_unallocated_columns_being_dealloced,(.L_x_74 - $__internal_2_$__cuda_sm10x_tcgen05_guardrail_trap_unallocated_columns_being_dealloced)
$__internal_2_$__cuda_sm10x_tcgen05_guardrail_trap_unallocated_columns_being_dealloced:
[----:B------:R-:W-:Y:S05]  /*2780*/  BPT.TRAP 0x1 ;  /* 0x000000040000795c */ /* 0x000fea0000300000 */
[----:B------:R-:W-:-:S04]  /*2790*/  IMAD.MOV.U32 R3, RZ, RZ, 0x0 ;  /* 0x00000000ff037424 */ /* 0x000fc800078e00ff */
[----:B------:R-:W-:Y:S05]  /*27a0*/  RET.REL.NODEC R2 `(gluon_tcgen05) ;  /* 0xffffffd802147950 */ /* 0x000fea0003c3ffff */
.L_x_71:
[----:B------:R-:W-:-:S00]  /*27b0*/  BRA `(.L_x_71) ;  /* 0xfffffffc00fc7947 */ /* 0x000fc0000383ffff */
[----:B------:R-:W-:-:S00]  /*27c0*/  NOP ;  /* 0x0000000000007918 */ /* 0x000fc00000000000 */
        /* <DEDUP_REMOVED lines=11> */
.L_x_74:


//--------------------- .nv.shared.gluon_tcgen05  --------------------------
	.section	.nv.shared.gluon_tcgen05,"aw",@nobits
	.sectionflags	@""
	.align	16
	.zero		1024


//--------------------- .nv.shared.reserved.0     --------------------------
	.section	.nv.shared.reserved.0,"aw",@nobits
	.align	8
	.weak		__nv_reservedSMEM_offset_0_alias
	.size		__nv_reservedSMEM_offset_0_alias, 0, 64
	.other		__nv_reservedSMEM_offset_0_alias,@"STO_CUDA_RESERVED_SHARED STV_DEFAULT"
__nv_reservedSMEM_offset_0_alias:
	.zero		0
.nv.shared.reserved.0:
	.zero		64
	.weak		__nv_reservedSMEM_allocation_phase
	.type		__nv_reservedSMEM_allocation_phase,@object
	.size		__nv_reservedSMEM_allocation_phase,(.L_0 - __nv_reservedSMEM_allocation_phase)
__nv_reservedSMEM_allocation_phase:
	.zero		1
.L_0:
	.zero		7
	.weak		__nv_reservedSMEM_devtool_atexit_pc
	.type		__nv_reservedSMEM_devtool_atexit_pc,@object
	.size		__nv_reservedSMEM_devtool_atexit_pc,(__nv_reservedSMEM_allocation_mask - __nv_reservedSMEM_devtool_atexit_pc)
__nv_reservedSMEM_devtool_atexit_pc:
	.zero		8
	.weak		__nv_reservedSMEM_allocation_mask
	.type		__nv_reservedSMEM_allocation_mask,@object
	.size		__nv_reservedSMEM_allocation_mask,(.L_2 - __nv_reservedSMEM_allocation_mask)
__nv_reservedSMEM_allocation_mask:
	.zero		4
.L_2:


//--------------------- .nv.constant0.gluon_tcgen05 --------------------------
	.section	.nv.constant0.gluon_tcgen05,"a",@progbits
	.sectionflags	@""
	.align	4
.nv.constant0.gluon_tcgen05:
	.zero		976


//--------------------- SYMBOLS --------------------------

	.type		.nv.reservedSmem.offset0,@object
	.size		.nv.reservedSmem.offset0,0x4
	.type		.nv.reservedSmem.cap,@object
	.size		.nv.reservedSmem.cap,0x4
